// auto-generated by cutlass_sweep.fmha — config: {"arch": "sm_90", "direction": "bwd", "dtype": "fp16", "head_dim": 128, "mask": "none", "schedule": "cooperative", "tile_kv": 128, "tile_q": 64}
#include "cutlass/cutlass.h"
#include "cute/tensor.hpp"
#include "cutlass/device_kernel.h"
#include "cutlass/kernel_hardware_info.h"
#include "88_hopper_fmha/collective/fmha_fusion.hpp"
#include "88_hopper_fmha/collective/fmha_collective_bwd_tma_warpspecialized.hpp"
#include "88_hopper_fmha/collective/fmha_epilogue_bwd.hpp"
#include "88_hopper_fmha/kernel/fmha_kernel_tma_warpspecialized.hpp"
#include "88_hopper_fmha/kernel/fmha_tile_scheduler.hpp"

using namespace cute;
using Element = cutlass::half_t;
using TileShape = Shape<_64, _128, _128>;

using Mainloop = cutlass::fmha::collective::FmhaBwdMainloopTmaWarpSpecialized<
    Element, float, TileShape,
    cutlass::fmha::collective::FusionBwdAdapter<cutlass::fmha::collective::DefaultFusion>>;
using Epilogue = cutlass::fmha::collective::FmhaBwdEpilogueKV<
    Element, float, typename Mainloop::TileShapePV>;
using Kernel = cutlass::fmha::kernel::FmhaKernelTmaWarpSpecialized<
    Mainloop, Epilogue,
    cutlass::fmha::kernel::TileSchedulerBwdAdapter<
        cutlass::fmha::kernel::IndividualTileScheduler>>;

auto* _anchor = &cutlass::device_kernel<Kernel>;


// ===== COMPILED SASS (sm_90a) =====

	.target	sm_90a

	.elftype	@"ET_EXEC"


//--------------------- .note.nv.tkinfo           --------------------------
	.section	.note.nv.tkinfo,"",@"SHT_NOTE"
	.sectionflags	@"SHF_NOTE_NV_TKINFO"
	.tkinfo
        /*0018*/ 	.word	0x00000002
        /*0030*/ 	.string	""
        /*0030*/ 	.string	"ptxas"
        /*0030*/ 	.string	"Cuda compilation tools, release 13.0, V13.0.88"
        /*0030*/ 	.string	"Build cuda_13.0.r13.0/compiler.36424714_0"
        /*0030*/ 	.string	"-arch sm_90a -m 64 "



//--------------------- .note.nv.cuinfo           --------------------------
	.section	.note.nv.cuinfo,"",@"SHT_NOTE"
	.sectionflags	@"SHF_NOTE_NV_CUINFO"
        /*0018*/ 	.short	0x0002
        /*001a*/ 	.short	0x005a
        /*001c*/ 	.short	0x0082
	.zero		2


//--------------------- .nv.info                  --------------------------
	.section	.nv.info,"",@"SHT_CUDA_INFO"
	.align	4


	//----- nvinfo : EIATTR_REGCOUNT
	.align		4
        /*0000*/ 	.byte	0x04, 0x2f
        /*0002*/ 	.short	(.L_16 - .L_15)
	.align		4
.L_15:
        /*0004*/ 	.word	index@(_ZN7cutlass13device_kernelINS_4fmha6kernel28FmhaKernelTmaWarpSpecializedINS1_10collective33FmhaBwdMainloopTmaWarpSpecializedINS_6half_tEfN4cute5tupleIJNS7_1CILi64EEENS9_ILi128EEESB_EEENS4_16FusionBwdAdapterINS4_13DefaultFusionEEEJEEENS4_17FmhaBwdEpilogueKVIS6_fNS8_IJSA_SB_SA_EEEEENS2_23TileSchedulerBwdAdapterINS2_23IndividualTileSchedulerEEEJEEEEEvNT_6ParamsE)
        /*0008*/ 	.word	0x000000a8


	//----- nvinfo : EIATTR_FRAME_SIZE
	.align		4
.L_16:
        /*000c*/ 	.byte	0x04, 0x11
        /*000e*/ 	.short	(.L_18 - .L_17)
	.align		4
.L_17:
        /*0010*/ 	.word	index@(_ZN7cutlass13device_kernelINS_4fmha6kernel28FmhaKernelTmaWarpSpecializedINS1_10collective33FmhaBwdMainloopTmaWarpSpecializedINS_6half_tEfN4cute5tupleIJNS7_1CILi64EEENS9_ILi128EEESB_EEENS4_16FusionBwdAdapterINS4_13DefaultFusionEEEJEEENS4_17FmhaBwdEpilogueKVIS6_fNS8_IJSA_SB_SA_EEEEENS2_23TileSchedulerBwdAdapterINS2_23IndividualTileSchedulerEEEJEEEEEvNT_6ParamsE)
        /*0014*/ 	.word	0x000000a0


	//----- nvinfo : EIATTR_MIN_STACK_SIZE
	.align		4
.L_18:
        /*0018*/ 	.byte	0x04, 0x12
        /*001a*/ 	.short	(.L_20 - .L_19)
	.align		4
.L_19:
        /*001c*/ 	.word	index@(_ZN7cutlass13device_kernelINS_4fmha6kernel28FmhaKernelTmaWarpSpecializedINS1_10collective33FmhaBwdMainloopTmaWarpSpecializedINS_6half_tEfN4cute5tupleIJNS7_1CILi64EEENS9_ILi128EEESB_EEENS4_16FusionBwdAdapterINS4_13DefaultFusionEEEJEEENS4_17FmhaBwdEpilogueKVIS6_fNS8_IJSA_SB_SA_EEEEENS2_23TileSchedulerBwdAdapterINS2_23IndividualTileSchedulerEEEJEEEEEvNT_6ParamsE)
        /*0020*/ 	.word	0x000000a0
.L_20:


//--------------------- .nv.compat                --------------------------
	.section	.nv.compat,"",@"SHT_CUDA_COMPAT_INFO"
	.align	4
        /*0000*/ 	.byte	0x02, 0x09, 0x01, 0x00, 0x02, 0x02, 0x04, 0x00, 0x02, 0x05, 0x05, 0x00, 0x03, 0x07, 0x01, 0x01
        /*0010*/ 	.byte	0x02, 0x03, 0x01, 0x00, 0x02, 0x06, 0x01, 0x00, 0x04, 0x0b, 0x08, 0x00, 0x00, 0x00, 0x00, 0x00
        /*0020*/ 	.byte	0x00, 0x00, 0x00, 0x00


//--------------------- .nv.info._ZN7cutlass13device_kernelINS_4fmha6kernel28FmhaKernelTmaWarpSpecializedINS1_10collective33FmhaBwdMainloopTmaWarpSpecializedINS_6half_tEfN4cute5tupleIJNS7_1CILi64EEENS9_ILi128EEESB_EEENS4_16FusionBwdAdapterINS4_13DefaultFusionEEEJEEENS4_17FmhaBwdEpilogueKVIS6_fNS8_IJSA_SB_SA_EEEEENS2_23TileSchedulerBwdAdapterINS2_23IndividualTileSchedulerEEEJEEEEEvNT_6ParamsE --------------------------
	.section	.nv.info._ZN7cutlass13device_kernelINS_4fmha6kernel28FmhaKernelTmaWarpSpecializedINS1_10collective33FmhaBwdMainloopTmaWarpSpecializedINS_6half_tEfN4cute5tupleIJNS7_1CILi64EEENS9_ILi128EEESB_EEENS4_16FusionBwdAdapterINS4_13DefaultFusionEEEJEEENS4_17FmhaBwdEpilogueKVIS6_fNS8_IJSA_SB_SA_EEEEENS2_23TileSchedulerBwdAdapterINS2_23IndividualTileSchedulerEEEJEEEEEvNT_6ParamsE,"",@"SHT_CUDA_INFO"
	.sectionflags	@""
	.align	4


	//----- nvinfo : EIATTR_CUDA_API_VERSION
	.align		4
        /*0000*/ 	.byte	0x04, 0x37
        /*0002*/ 	.short	(.L_22 - .L_21)
.L_21:
        /*0004*/ 	.word	0x00000082


	//----- nvinfo : EIATTR_KPARAM_INFO
	.align		4
.L_22:
        /*0008*/ 	.byte	0x04, 0x17
        /*000a*/ 	.short	(.L_24 - .L_23)
.L_23:
        /*000c*/ 	.word	0x00000000
        /*0010*/ 	.short	0x0000
        /*0012*/ 	.short	0x0070
        /*0014*/ 	.byte	0x00, 0xf0, 0x01, 0x3a


	//----- nvinfo : EIATTR_SPARSE_MMA_MASK
	.align		4
.L_24:
        /*0018*/ 	.byte	0x03, 0x50
        /*001a*/ 	.short	0x0000


	//----- nvinfo : EIATTR_MAXREG_COUNT
	.align		4
        /*001c*/ 	.byte	0x03, 0x1b
        /*001e*/ 	.short	0x00a8


	//----- nvinfo : EIATTR_NUM_BARRIERS
	.align		4
        /*0020*/ 	.byte	0x02, 0x4c
        /*0022*/ 	.byte	0x02
	.zero		1


	//----- nvinfo : EIATTR_EXTERNS
	.align		4
        /*0024*/ 	.byte	0x04, 0x0f
        /*0026*/ 	.short	(.L_26 - .L_25)


	//   ....[0]....
	.align		4
.L_25:
        /*0028*/ 	.word	index@(__assertfail)


	//----- nvinfo : EIATTR_ANNOTATIONS
	.align		4
.L_26:
        /*002c*/ 	.byte	0x04, 0x55
        /*002e*/ 	.short	(.L_28 - .L_27)


	//   ....[0]....
.L_27:
        /*0030*/ 	.word	0x00000001
        /*0034*/ 	.byte	0x70, 0x80, 0x00, 0x00, 0x01, 0x00, 0x00, 0x00, 0x80, 0x84, 0x00, 0x00, 0x01, 0x00, 0x00, 0x00
        /*0044*/ 	.byte	0x00, 0x85, 0x00, 0x00, 0x01, 0x00, 0x00, 0x00, 0x40, 0x85, 0x00, 0x00, 0x01, 0x00, 0x00, 0x00
        /*0054*/ 	.byte	0x90, 0x85, 0x00, 0x00, 0x01, 0x00, 0x00, 0x00, 0xf0, 0x87, 0x00, 0x00, 0x01, 0x00, 0x00, 0x00
        /*0064*/ 	.byte	0x50, 0x89, 0x00, 0x00, 0x01, 0x00, 0x00, 0x00, 0x90, 0x89, 0x00, 0x00, 0x01, 0x00, 0x00, 0x00
        /*0074*/ 	.byte	0x10, 0x8b, 0x00, 0x00, 0x01, 0x00, 0x00, 0x00, 0x40, 0x8b, 0x00, 0x00, 0x01, 0x00, 0x00, 0x00
        /*0084*/ 	.byte	0x50, 0x8b, 0x00, 0x00, 0x01, 0x00, 0x00, 0x00, 0x60, 0x8b, 0x00, 0x00


	//----- nvinfo : EIATTR_MERCURY_ISA_VERSION
	.align		4
.L_28:
        /*0090*/ 	.byte	0x03, 0x5f
        /*0092*/ 	.short	0x0101


	//----- nvinfo : EIATTR_INT_WARP_WIDE_INSTR_OFFSETS
	.align		4
        /*0094*/ 	.byte	0x04, 0x31
        /*0096*/ 	.short	(.L_30 - .L_29)


	//   ....[0]....
.L_29:
        /*0098*/ 	.word	0x000007e0


	//   ....[1]....
        /*009c*/ 	.word	0x000007f0


	//   ....[2]....
        /*00a0*/ 	.word	0x00000800


	//   ....[3]....
        /*00a4*/ 	.word	0x00000810


	//   ....[4]....
        /*00a8*/ 	.word	0x00000820


	//----- nvinfo : EIATTR_COOP_GROUP_MASK_REGIDS
	.align		4
.L_30:
        /*00ac*/ 	.byte	0x04, 0x29
        /*00ae*/ 	.short	(.L_32 - .L_31)


	//   ....[0]....
.L_31:
        /*00b0*/ 	.word	0xffffffff


	//   ....[1]....
        /*00b4*/ 	.word	0xffffffff


	//   ....[2]....
        /*00b8*/ 	.word	0xffffffff


	//   ....[3]....
        /*00bc*/ 	.word	0xffffffff


	//   ....[4]....
        /*00c0*/ 	.word	0xffffffff


	//   ....[5]....
        /*00c4*/ 	.word	0xffffffff


	//----- nvinfo : EIATTR_COOP_GROUP_INSTR_OFFSETS
	.align		4
.L_32:
        /*00c8*/ 	.byte	0x04, 0x28
        /*00ca*/ 	.short	(.L_34 - .L_33)


	//   ....[0]....
.L_33:
        /*00cc*/ 	.word	0x00000060


	//   ....[1]....
        /*00d0*/ 	.word	0x00000090


	//   ....[2]....
        /*00d4*/ 	.word	0x00000250


	//   ....[3]....
        /*00d8*/ 	.word	0x00000480


	//   ....[4]....
        /*00dc*/ 	.word	0x00000620


	//   ....[5]....
        /*00e0*/ 	.word	0x00000780


	//----- nvinfo : EIATTR_REG_RECONFIG
	.align		4
.L_34:
        /*00e4*/ 	.byte	0x01, 0x54
	.zero		2


	//----- nvinfo : EIATTR_SYSCALL_OFFSETS
	.align		4
        /*00e8*/ 	.byte	0x04, 0x46
        /*00ea*/ 	.short	(.L_36 - .L_35)


	//   ....[0]....
.L_35:
        /*00ec*/ 	.word	0x00005d60


	//   ....[1]....
        /*00f0*/ 	.word	0x00005eb0


	//   ....[2]....
        /*00f4*/ 	.word	0x00006950


	//   ....[3]....
        /*00f8*/ 	.word	0x00006a80


	//----- nvinfo : EIATTR_MBARRIER_INSTR_OFFSETS
	.align		4
.L_36:
        /*00fc*/ 	.byte	0x04, 0x39
        /*00fe*/ 	.short	(.L_38 - .L_37)


	//   ....[0]....
.L_37:
        /*0100*/ 	.word	0x000003f0
        /*0104*/ 	.word	0x000000ff
        /*0108*/ 	.word	0x00034440
        /*010c*/ 	.short	0x0100
        /*010e*/ 	.byte	0x06
	.zero		1


	//   ....[1]....
        /*0110*/ 	.word	0x00000400
        /*0114*/ 	.word	0x000000ff
        /*0118*/ 	.word	0x00034460
        /*011c*/ 	.short	0x0100
        /*011e*/ 	.byte	0x06
	.zero		1


	//   ....[2]....
        /*0120*/ 	.word	0x00000410
        /*0124*/ 	.word	0x000000ff
        /*0128*/ 	.word	0x00034448
        /*012c*/ 	.short	0x0100
        /*012e*/ 	.byte	0x06
	.zero		1


	//   ....[3]....
        /*0130*/ 	.word	0x00000420
        /*0134*/ 	.word	0x000000ff
        /*0138*/ 	.word	0x00034468
        /*013c*/ 	.short	0x0100
        /*013e*/ 	.byte	0x06
	.zero		1


	//   ....[4]....
        /*0140*/ 	.word	0x00000430
        /*0144*/ 	.word	0x000000ff
        /*0148*/ 	.word	0x00034450
        /*014c*/ 	.short	0x0100
        /*014e*/ 	.byte	0x06
	.zero		1


	//   ....[5]....
        /*0150*/ 	.word	0x00000440
        /*0154*/ 	.word	0x000000ff
        /*0158*/ 	.word	0x00034470
        /*015c*/ 	.short	0x0100
        /*015e*/ 	.byte	0x06
	.zero		1


	//   ....[6]....
        /*0160*/ 	.word	0x00000450
        /*0164*/ 	.word	0x000000ff
        /*0168*/ 	.word	0x00034458
        /*016c*/ 	.short	0x0100
        /*016e*/ 	.byte	0x06
	.zero		1


	//   ....[7]....
        /*0170*/ 	.word	0x00000460
        /*0174*/ 	.word	0x000000ff
        /*0178*/ 	.word	0x00034478
        /*017c*/ 	.short	0x0100
        /*017e*/ 	.byte	0x06
	.zero		1


	//   ....[8]....
        /*0180*/ 	.word	0x00000590
        /*0184*/ 	.word	0x000000ff
        /*0188*/ 	.word	0x00034400
        /*018c*/ 	.short	0x0100
        /*018e*/ 	.byte	0x06
	.zero		1


	//   ....[9]....
        /*0190*/ 	.word	0x000005a0
        /*0194*/ 	.word	0x000000ff
        /*0198*/ 	.word	0x00034420
        /*019c*/ 	.short	0x0100
        /*019e*/ 	.byte	0x06
	.zero		1


	//   ....[10]....
        /*01a0*/ 	.word	0x000005b0
        /*01a4*/ 	.word	0x000000ff
        /*01a8*/ 	.word	0x00034408
        /*01ac*/ 	.short	0x0100
        /*01ae*/ 	.byte	0x06
	.zero		1


	//   ....[11]....
        /*01b0*/ 	.word	0x000005c0
        /*01b4*/ 	.word	0x000000ff
        /*01b8*/ 	.word	0x00034428
        /*01bc*/ 	.short	0x0100
        /*01be*/ 	.byte	0x06
	.zero		1


	//   ....[12]....
        /*01c0*/ 	.word	0x000005d0
        /*01c4*/ 	.word	0x000000ff
        /*01c8*/ 	.word	0x00034410
        /*01cc*/ 	.short	0x0100
        /*01ce*/ 	.byte	0x06
	.zero		1


	//   ....[13]....
        /*01d0*/ 	.word	0x000005e0
        /*01d4*/ 	.word	0x000000ff
        /*01d8*/ 	.word	0x00034430
        /*01dc*/ 	.short	0x0100
        /*01de*/ 	.byte	0x06
	.zero		1


	//   ....[14]....
        /*01e0*/ 	.word	0x000005f0
        /*01e4*/ 	.word	0x000000ff
        /*01e8*/ 	.word	0x00034418
        /*01ec*/ 	.short	0x0100
        /*01ee*/ 	.byte	0x06
	.zero		1


	//   ....[15]....
        /*01f0*/ 	.word	0x00000600
        /*01f4*/ 	.word	0x000000ff
        /*01f8*/ 	.word	0x00034438
        /*01fc*/ 	.short	0x0100
        /*01fe*/ 	.byte	0x06
	.zero		1


	//   ....[16]....
        /*0200*/ 	.word	0x00000730
        /*0204*/ 	.word	0x000000ff
        /*0208*/ 	.word	0x00034480
        /*020c*/ 	.short	0x0100
        /*020e*/ 	.byte	0x06
	.zero		1


	//   ....[17]....
        /*0210*/ 	.word	0x00000740
        /*0214*/ 	.word	0x000000ff
        /*0218*/ 	.word	0x00034490
        /*021c*/ 	.short	0x0100
        /*021e*/ 	.byte	0x06
	.zero		1


	//   ....[18]....
        /*0220*/ 	.word	0x00000750
        /*0224*/ 	.word	0x000000ff
        /*0228*/ 	.word	0x00034488
        /*022c*/ 	.short	0x0100
        /*022e*/ 	.byte	0x06
	.zero		1


	//   ....[19]....
        /*0230*/ 	.word	0x00000760
        /*0234*/ 	.word	0x000000ff
        /*0238*/ 	.word	0x00034498
        /*023c*/ 	.short	0x0100
        /*023e*/ 	.byte	0x06
	.zero		1


	//   ....[20]....
        /*0240*/ 	.word	0x000008c0
        /*0244*/ 	.word	0x000000ff
        /*0248*/ 	.word	0x000344a0
        /*024c*/ 	.short	0x0100
        /*024e*/ 	.byte	0x06
	.zero		1


	//   ....[21]....
        /*0250*/ 	.word	0x000008d0
        /*0254*/ 	.word	0x000000ff
        /*0258*/ 	.word	0x000344a8
        /*025c*/ 	.short	0x0100
        /*025e*/ 	.byte	0x06
	.zero		1


	//   ....[22]....
        /*0260*/ 	.word	0x000008e0
        /*0264*/ 	.word	0x000000ff
        /*0268*/ 	.word	0x000344b0
        /*026c*/ 	.short	0x0100
        /*026e*/ 	.byte	0x06
	.zero		1


	//   ....[23]....
        /*0270*/ 	.word	0x000008f0
        /*0274*/ 	.word	0x000000ff
        /*0278*/ 	.word	0x000344b8
        /*027c*/ 	.short	0x0100
        /*027e*/ 	.byte	0x06
	.zero		1


	//   ....[24]....
        /*0280*/ 	.word	0x000009f0
        /*0284*/ 	.word	0x000000ff
        /*0288*/ 	.word	0x000344d0
        /*028c*/ 	.short	0x0100
        /*028e*/ 	.byte	0x06
	.zero		1


	//   ....[25]....
        /*0290*/ 	.word	0x00000a00
        /*0294*/ 	.word	0x000000ff
        /*0298*/ 	.word	0x000344f0
        /*029c*/ 	.short	0x0100
        /*029e*/ 	.byte	0x06
	.zero		1


	//   ....[26]....
        /*02a0*/ 	.word	0x00000a10
        /*02a4*/ 	.word	0x000000ff
        /*02a8*/ 	.word	0x000344d8
        /*02ac*/ 	.short	0x0100
        /*02ae*/ 	.byte	0x06
	.zero		1


	//   ....[27]....
        /*02b0*/ 	.word	0x00000a20
        /*02b4*/ 	.word	0x000000ff
        /*02b8*/ 	.word	0x000344f8
        /*02bc*/ 	.short	0x0100
        /*02be*/ 	.byte	0x06
	.zero		1


	//   ....[28]....
        /*02c0*/ 	.word	0x00000a30
        /*02c4*/ 	.word	0x000000ff
        /*02c8*/ 	.word	0x000344e0
        /*02cc*/ 	.short	0x0100
        /*02ce*/ 	.byte	0x06
	.zero		1


	//   ....[29]....
        /*02d0*/ 	.word	0x00000a40
        /*02d4*/ 	.word	0x000000ff
        /*02d8*/ 	.word	0x00034500
        /*02dc*/ 	.short	0x0100
        /*02de*/ 	.byte	0x06
	.zero		1


	//   ....[30]....
        /*02e0*/ 	.word	0x00000a50
        /*02e4*/ 	.word	0x000000ff
        /*02e8*/ 	.word	0x000344e8
        /*02ec*/ 	.short	0x0100
        /*02ee*/ 	.byte	0x06
	.zero		1


	//   ....[31]....
        /*02f0*/ 	.word	0x00000a60
        /*02f4*/ 	.word	0x000000ff
        /*02f8*/ 	.word	0x00034508
        /*02fc*/ 	.short	0x0100
        /*02fe*/ 	.byte	0x06
	.zero		1


	//   ....[32]....
        /*0300*/ 	.word	0x00000e50
        /*0304*/ 	.word	0x000000ff
        /*0308*/ 	.word	0x00034440
        /*030c*/ 	.short	0x010a
        /*030e*/ 	.byte	0x08
	.zero		1


	//   ....[33]....
        /*0310*/ 	.word	0x00000e90
        /*0314*/ 	.word	0x000000ff
        /*0318*/ 	.word	0x00034448
        /*031c*/ 	.short	0x010a
        /*031e*/ 	.byte	0x08
	.zero		1


	//   ....[34]....
        /*0320*/ 	.word	0x000015e0
        /*0324*/ 	.word	0x000000ff
        /*0328*/ 	.word	0x00034400
        /*032c*/ 	.short	0x010a
        /*032e*/ 	.byte	0x0e
	.zero		1


	//   ....[35]....
        /*0330*/ 	.word	0x00001ac0
        /*0334*/ 	.word	0x000000ff
        /*0338*/ 	.word	0x00034400
        /*033c*/ 	.short	0x010a
        /*033e*/ 	.byte	0x10
	.zero		1


	//   ....[36]....
        /*0340*/ 	.word	0x000027f0
        /*0344*/ 	.word	0x000000ff
        /*0348*/ 	.word	0x00000000
        /*034c*/ 	.short	0x010a
        /*034e*/ 	.byte	0x0f
	.zero		1


	//   ....[37]....
        /*0350*/ 	.word	0x000029e0
        /*0354*/ 	.word	0x000000ff
        /*0358*/ 	.word	0x00000000
        /*035c*/ 	.short	0x0101
        /*035e*/ 	.byte	0x10
	.zero		1


	//   ....[38]....
        /*0360*/ 	.word	0x00003b40
        /*0364*/ 	.word	0x000000ff
        /*0368*/ 	.word	0x000344a0
        /*036c*/ 	.short	0x010a
        /*036e*/ 	.byte	0x0e
	.zero		1


	//   ....[39]....
        /*0370*/ 	.word	0x00003d30
        /*0374*/ 	.word	0x000000ff
        /*0378*/ 	.word	0x000344a0
        /*037c*/ 	.short	0x0101
        /*037e*/ 	.byte	0x0e
	.zero		1


	//   ....[40]....
        /*0380*/ 	.word	0x00004030
        /*0384*/ 	.word	0x000000ff
        /*0388*/ 	.word	0x00034490
        /*038c*/ 	.short	0x010a
        /*038e*/ 	.byte	0x0e
	.zero		1


	//   ....[41]....
        /*0390*/ 	.word	0x00004070
        /*0394*/ 	.word	0x000000ff
        /*0398*/ 	.word	0x00034480
        /*039c*/ 	.short	0x0101
        /*039e*/ 	.byte	0x0e
	.zero		1


	//   ....[42]....
        /*03a0*/ 	.word	0x000040e0
        /*03a4*/ 	.word	0x000000ff
        /*03a8*/ 	.word	0x00000000
        /*03ac*/ 	.short	0x010a
        /*03ae*/ 	.byte	0x0e
	.zero		1


	//   ....[43]....
        /*03b0*/ 	.word	0x00004700
        /*03b4*/ 	.word	0x000000ff
        /*03b8*/ 	.word	0x00000000
        /*03bc*/ 	.short	0x0101
        /*03be*/ 	.byte	0x1c
	.zero		1


	//   ....[44]....
        /*03c0*/ 	.word	0x00004760
        /*03c4*/ 	.word	0x000000ff
        /*03c8*/ 	.word	0x00034490
        /*03cc*/ 	.short	0x010a
        /*03ce*/ 	.byte	0x12
	.zero		1


	//   ....[45]....
        /*03d0*/ 	.word	0x00005690
        /*03d4*/ 	.word	0x000000ff
        /*03d8*/ 	.word	0x00034480
        /*03dc*/ 	.short	0x0101
        /*03de*/ 	.byte	0x12
	.zero		1


	//   ....[46]....
        /*03e0*/ 	.word	0x000057c0
        /*03e4*/ 	.word	0x000000ff
        /*03e8*/ 	.word	0x00000000
        /*03ec*/ 	.short	0x0101
        /*03ee*/ 	.byte	0x0e
	.zero		1


	//   ....[47]....
        /*03f0*/ 	.word	0x00005870
        /*03f4*/ 	.word	0x000000ff
        /*03f8*/ 	.word	0x00000000
        /*03fc*/ 	.short	0x0101
        /*03fe*/ 	.byte	0x06
	.zero		1


	//   ....[48]....
        /*0400*/ 	.word	0x000059d0
        /*0404*/ 	.word	0x000000ff
        /*0408*/ 	.word	0x00000000
        /*040c*/ 	.short	0x0101
        /*040e*/ 	.byte	0x05
	.zero		1


	//   ....[49]....
        /*0410*/ 	.word	0x00005a40
        /*0414*/ 	.word	0x000000ff
        /*0418*/ 	.word	0x00000000
        /*041c*/ 	.short	0x0101
        /*041e*/ 	.byte	0x04
	.zero		1


	//   ....[50]....
        /*0420*/ 	.word	0x00005af0
        /*0424*/ 	.word	0x000000ff
        /*0428*/ 	.word	0x00034490
        /*042c*/ 	.short	0x010a
        /*042e*/ 	.byte	0x04
	.zero		1


	//   ....[51]....
        /*0430*/ 	.word	0x00005bb0
        /*0434*/ 	.word	0x000000ff
        /*0438*/ 	.word	0x00034490
        /*043c*/ 	.short	0x010a
        /*043e*/ 	.byte	0x08
	.zero		1


	//   ....[52]....
        /*0440*/ 	.word	0x00005c40
        /*0444*/ 	.word	0x000000ff
        /*0448*/ 	.word	0x000344a0
        /*044c*/ 	.short	0x010a
        /*044e*/ 	.byte	0x04
	.zero		1


	//   ....[53]....
        /*0450*/ 	.word	0x00007360
        /*0454*/ 	.word	0x000000ff
        /*0458*/ 	.word	0x000344a0
        /*045c*/ 	.short	0x0101
        /*045e*/ 	.byte	0x25
	.zero		1


	//   ....[54]....
        /*0460*/ 	.word	0x000074e0
        /*0464*/ 	.word	0x000000ff
        /*0468*/ 	.word	0x00034480
        /*046c*/ 	.short	0x010a
        /*046e*/ 	.byte	0x04
	.zero		1


	//   ....[55]....
        /*0470*/ 	.word	0x00007f00
        /*0474*/ 	.word	0x000000ff
        /*0478*/ 	.word	0x00034480
        /*047c*/ 	.short	0x010a
        /*047e*/ 	.byte	0x08
	.zero		1


	//   ....[56]....
        /*0480*/ 	.word	0x00007ff0
        /*0484*/ 	.word	0x000000ff
        /*0488*/ 	.word	0x00000000
        /*048c*/ 	.short	0x0101
        /*048e*/ 	.byte	0x08
	.zero		1


	//   ....[57]....
        /*0490*/ 	.word	0x000094a0
        /*0494*/ 	.word	0x000000ff
        /*0498*/ 	.word	0x00000000
        /*049c*/ 	.short	0x0101
        /*049e*/ 	.byte	0x06
	.zero		1


	//   ....[58]....
        /*04a0*/ 	.word	0x000095a0
        /*04a4*/ 	.word	0x00000004
        /*04a8*/ 	.word	0x00034460
        /*04ac*/ 	.short	0x010a
        /*04ae*/ 	.byte	0x3f
	.zero		1


	//   ....[59]....
        /*04b0*/ 	.word	0x00009840
        /*04b4*/ 	.word	0x00000005
        /*04b8*/ 	.word	0x00034420
        /*04bc*/ 	.short	0x010a
        /*04be*/ 	.byte	0x3f
	.zero		1


	//   ....[60]....
        /*04c0*/ 	.word	0x00009b80
        /*04c4*/ 	.word	0x00000005
        /*04c8*/ 	.word	0x00034460
        /*04cc*/ 	.short	0x010a
        /*04ce*/ 	.byte	0x3f
	.zero		1


	//   ....[61]....
        /*04d0*/ 	.word	0x00009e60
        /*04d4*/ 	.word	0x00000006
        /*04d8*/ 	.word	0x00034460
        /*04dc*/ 	.short	0x010a
        /*04de*/ 	.byte	0x3f
	.zero		1


	//   ....[62]....
        /*04e0*/ 	.word	0x0000a190
        /*04e4*/ 	.word	0x00000006
        /*04e8*/ 	.word	0x00034420
        /*04ec*/ 	.short	0x010a
        /*04ee*/ 	.byte	0x3f
	.zero		1


	//   ....[63]....
        /*04f0*/ 	.word	0x0000a500
        /*04f4*/ 	.word	0x00000006
        /*04f8*/ 	.word	0x00034460
        /*04fc*/ 	.short	0x010a
        /*04fe*/ 	.byte	0x3f
	.zero		1


	//   ....[64]....
        /*0500*/ 	.word	0x0000a890
        /*0504*/ 	.word	0x00000006
        /*0508*/ 	.word	0x00034420
        /*050c*/ 	.short	0x010a
        /*050e*/ 	.byte	0x3f
	.zero		1


	//   ....[65]....
        /*0510*/ 	.word	0x0000acf0
        /*0514*/ 	.word	0x00000006
        /*0518*/ 	.word	0x00034420
        /*051c*/ 	.short	0x010a
        /*051e*/ 	.byte	0x3f
	.zero		1


	//   ....[66]....
        /*0520*/ 	.word	0x0000b140
        /*0524*/ 	.word	0x00000003
        /*0528*/ 	.word	0x00034440
        /*052c*/ 	.short	0x010a
        /*052e*/ 	.byte	0x3f
	.zero		1


	//   ....[67]....
        /*0530*/ 	.word	0x0000b1a0
        /*0534*/ 	.word	0x00000005
        /*0538*/ 	.word	0x00034448
        /*053c*/ 	.short	0x010a
        /*053e*/ 	.byte	0x3f
	.zero		1


	//   ....[68]....
        /*0540*/ 	.word	0x0000b200
        /*0544*/ 	.word	0x00000003
        /*0548*/ 	.word	0x00034400
        /*054c*/ 	.short	0x010a
        /*054e*/ 	.byte	0x3f
	.zero		1


	//   ....[69]....
        /*0550*/ 	.word	0x0000b260
        /*0554*/ 	.word	0x00000003
        /*0558*/ 	.word	0x00034400
        /*055c*/ 	.short	0x010a
        /*055e*/ 	.byte	0x3f
	.zero		1


	//   ....[70]....
        /*0560*/ 	.word	0x0000b2c0
        /*0564*/ 	.word	0x00000038
        /*0568*/ 	.word	0x00000000
        /*056c*/ 	.short	0x010a
        /*056e*/ 	.byte	0x3f
	.zero		1


	//   ....[71]....
        /*0570*/ 	.word	0x0000b320
        /*0574*/ 	.word	0x00000023
        /*0578*/ 	.word	0x000344a0
        /*057c*/ 	.short	0x010a
        /*057e*/ 	.byte	0x3f
	.zero		1


	//   ....[72]....
        /*0580*/ 	.word	0x0000b380
        /*0584*/ 	.word	0x00000003
        /*0588*/ 	.word	0x00034490
        /*058c*/ 	.short	0x010a
        /*058e*/ 	.byte	0x3f
	.zero		1


	//   ....[73]....
        /*0590*/ 	.word	0x0000b3e0
        /*0594*/ 	.word	0x00000003
        /*0598*/ 	.word	0x00000000
        /*059c*/ 	.short	0x010a
        /*059e*/ 	.byte	0x3f
	.zero		1


	//   ....[74]....
        /*05a0*/ 	.word	0x0000b440
        /*05a4*/ 	.word	0x00000003
        /*05a8*/ 	.word	0x00034490
        /*05ac*/ 	.short	0x010a
        /*05ae*/ 	.byte	0x3f
	.zero		1


	//   ....[75]....
        /*05b0*/ 	.word	0x0000b4a0
        /*05b4*/ 	.word	0x00000003
        /*05b8*/ 	.word	0x00034490
        /*05bc*/ 	.short	0x010a
        /*05be*/ 	.byte	0x3f
	.zero		1


	//   ....[76]....
        /*05c0*/ 	.word	0x0000b500
        /*05c4*/ 	.word	0x00000003
        /*05c8*/ 	.word	0x00034490
        /*05cc*/ 	.short	0x010a
        /*05ce*/ 	.byte	0x3f
	.zero		1


	//   ....[77]....
        /*05d0*/ 	.word	0x0000b560
        /*05d4*/ 	.word	0x00000003
        /*05d8*/ 	.word	0x000344a0
        /*05dc*/ 	.short	0x010a
        /*05de*/ 	.byte	0x3f
	.zero		1


	//   ....[78]....
        /*05e0*/ 	.word	0x0000b5c0
        /*05e4*/ 	.word	0x00000003
        /*05e8*/ 	.word	0x00034480
        /*05ec*/ 	.short	0x010a
        /*05ee*/ 	.byte	0x3f
	.zero		1


	//   ....[79]....
        /*05f0*/ 	.word	0x0000b620
        /*05f4*/ 	.word	0x00000009
        /*05f8*/ 	.word	0x00034480
        /*05fc*/ 	.short	0x010a
        /*05fe*/ 	.byte	0x3f
	.zero		1


	//   ....[80]....
        /*0600*/ 	.word	0x0000b670
        /*0604*/ 	.word	0x00000004
        /*0608*/ 	.word	0x00034460
        /*060c*/ 	.short	0x010a
        /*060e*/ 	.byte	0x3f
	.zero		1


	//   ....[81]....
        /*0610*/ 	.word	0x0000b6c0
        /*0614*/ 	.word	0x00000005
        /*0618*/ 	.word	0x00034420
        /*061c*/ 	.short	0x010a
        /*061e*/ 	.byte	0x3f
	.zero		1


	//   ....[82]....
        /*0620*/ 	.word	0x0000b710
        /*0624*/ 	.word	0x00000005
        /*0628*/ 	.word	0x00034460
        /*062c*/ 	.short	0x010a
        /*062e*/ 	.byte	0x3f
	.zero		1


	//   ....[83]....
        /*0630*/ 	.word	0x0000b760
        /*0634*/ 	.word	0x00000006
        /*0638*/ 	.word	0x00034460
        /*063c*/ 	.short	0x010a
        /*063e*/ 	.byte	0x3f
	.zero		1


	//   ....[84]....
        /*0640*/ 	.word	0x0000b7b0
        /*0644*/ 	.word	0x00000006
        /*0648*/ 	.word	0x00034420
        /*064c*/ 	.short	0x010a
        /*064e*/ 	.byte	0x3f
	.zero		1


	//   ....[85]....
        /*0650*/ 	.word	0x0000b800
        /*0654*/ 	.word	0x00000006
        /*0658*/ 	.word	0x00034460
        /*065c*/ 	.short	0x010a
        /*065e*/ 	.byte	0x3f
	.zero		1


	//   ....[86]....
        /*0660*/ 	.word	0x0000b850
        /*0664*/ 	.word	0x00000006
        /*0668*/ 	.word	0x00034420
        /*066c*/ 	.short	0x010a
        /*066e*/ 	.byte	0x3f
	.zero		1


	//   ....[87]....
        /*0670*/ 	.word	0x0000b8a0
        /*0674*/ 	.word	0x00000006
        /*0678*/ 	.word	0x00034420
        /*067c*/ 	.short	0x010a
        /*067e*/ 	.byte	0x3f
	.zero		1


	//----- nvinfo : EIATTR_NUM_MBARRIERS
	.align		4
.L_38:
        /*0680*/ 	.byte	0x03, 0x38
        /*0682*/ 	.short	0x0020


	//----- nvinfo : EIATTR_EXIT_INSTR_OFFSETS
	.align		4
        /*0684*/ 	.byte	0x04, 0x1c
        /*0686*/ 	.short	(.L_40 - .L_39)


	//   ....[0]....
.L_39:
        /*0688*/ 	.word	0x00000b00


	//   ....[1]....
        /*068c*/ 	.word	0x00007370


	//   ....[2]....
        /*0690*/ 	.word	0x000073d0


	//   ....[3]....
        /*0694*/ 	.word	0x000094b0


	//   ....[4]....
        /*0698*/ 	.word	0x0000a760


	//   ....[5]....
        /*069c*/ 	.word	0x0000b120


	//----- nvinfo : EIATTR_MAX_THREADS
	.align		4
.L_40:
        /*06a0*/ 	.byte	0x04, 0x05
        /*06a2*/ 	.short	(.L_42 - .L_41)
.L_41:
        /*06a4*/ 	.word	0x00000180
        /*06a8*/ 	.word	0x00000001
        /*06ac*/ 	.word	0x00000001


	//----- nvinfo : EIATTR_CRS_STACK_SIZE
	.align		4
.L_42:
        /*06b0*/ 	.byte	0x04, 0x1e
        /*06b2*/ 	.short	(.L_44 - .L_43)
.L_43:
        /*06b4*/ 	.word	0x00000000


	//----- nvinfo : EIATTR_CBANK_PARAM_SIZE
	.align		4
.L_44:
        /*06b8*/ 	.byte	0x03, 0x19
        /*06ba*/ 	.short	0x0ef0


	//----- nvinfo : EIATTR_PARAM_CBANK
	.align		4
        /*06bc*/ 	.byte	0x04, 0x0a
        /*06be*/ 	.short	(.L_46 - .L_45)
	.align		4
.L_45:
        /*06c0*/ 	.word	index@(.nv.constant0._ZN7cutlass13device_kernelINS_4fmha6kernel28FmhaKernelTmaWarpSpecializedINS1_10collective33FmhaBwdMainloopTmaWarpSpecializedINS_6half_tEfN4cute5tupleIJNS7_1CILi64EEENS9_ILi128EEESB_EEENS4_16FusionBwdAdapterINS4_13DefaultFusionEEEJEEENS4_17FmhaBwdEpilogueKVIS6_fNS8_IJSA_SB_SA_EEEEENS2_23TileSchedulerBwdAdapterINS2_23IndividualTileSchedulerEEEJEEEEEvNT_6ParamsE)
        /*06c4*/ 	.short	0x0210
        /*06c6*/ 	.short	0x0ef0


	//----- nvinfo : EIATTR_SW_WAR
	.align		4
.L_46:
        /*06c8*/ 	.byte	0x04, 0x36
        /*06ca*/ 	.short	(.L_48 - .L_47)
.L_47:
        /*06cc*/ 	.word	0x00000008
.L_48:


//--------------------- .nv.callgraph             --------------------------
	.section	.nv.callgraph,"",@"SHT_CUDA_CALLGRAPH"
	.align	4
	.sectionentsize	8
	.align		4
        /*0000*/ 	.word	0x00000000
	.align		4
        /*0004*/ 	.word	0xffffffff
	.align		4
        /*0008*/ 	.word	index@(_ZN7cutlass13device_kernelINS_4fmha6kernel28FmhaKernelTmaWarpSpecializedINS1_10collective33FmhaBwdMainloopTmaWarpSpecializedINS_6half_tEfN4cute5tupleIJNS7_1CILi64EEENS9_ILi128EEESB_EEENS4_16FusionBwdAdapterINS4_13DefaultFusionEEEJEEENS4_17FmhaBwdEpilogueKVIS6_fNS8_IJSA_SB_SA_EEEEENS2_23TileSchedulerBwdAdapterINS2_23IndividualTileSchedulerEEEJEEEEEvNT_6ParamsE)
	.align		4
        /*000c*/ 	.word	index@(__assertfail)
	.align		4
        /*0010*/ 	.word	0x00000000
	.align		4
        /*0014*/ 	.word	0xfffffffe
	.align		4
        /*0018*/ 	.word	0x00000000
	.align		4
        /*001c*/ 	.word	0xfffffffd
	.align		4
        /*0020*/ 	.word	0x00000000
	.align		4
        /*0024*/ 	.word	0xfffffffc


//--------------------- .nv.constant4             --------------------------
	.section	.nv.constant4,"a",@progbits
	.align	8
	.align		8
.nv.constant4:
        /*0000*/ 	.dword	__assertfail
	.align		8
        /*0008*/ 	.dword	__unnamed_1
	.align		8
        /*0010*/ 	.dword	__unnamed_2
	.align		8
        /*0018*/ 	.dword	_ZN39_INTERNAL_710d320b_4_k_cu_eb5cda06_38664cuda3std3__45__cpo5beginE
	.align		8
        /*0020*/ 	.dword	_ZN39_INTERNAL_710d320b_4_k_cu_eb5cda06_38664cuda3std3__45__cpo3endE
	.align		8
        /*0028*/ 	.dword	_ZN39_INTERNAL_710d320b_4_k_cu_eb5cda06_38664cuda3std3__45__cpo6cbeginE
	.align		8
        /*0030*/ 	.dword	_ZN39_INTERNAL_710d320b_4_k_cu_eb5cda06_38664cuda3std3__45__cpo4cendE
	.align		8
        /*0038*/ 	.dword	_ZN39_INTERNAL_710d320b_4_k_cu_eb5cda06_38664cuda3std3__441_GLOBAL__N__710d320b_4_k_cu_eb5cda06_38666ignoreE
	.align		8
        /*0040*/ 	.dword	_ZN39_INTERNAL_710d320b_4_k_cu_eb5cda06_38664cuda3std3__419piecewise_constructE
	.align		8
        /*0048*/ 	.dword	_ZN39_INTERNAL_710d320b_4_k_cu_eb5cda06_38664cuda3std3__48in_placeE
	.align		8
        /*0050*/ 	.dword	_ZN39_INTERNAL_710d320b_4_k_cu_eb5cda06_38664cuda3std6ranges3__45__cpo4swapE
	.align		8
        /*0058*/ 	.dword	_ZN39_INTERNAL_710d320b_4_k_cu_eb5cda06_38664cuda3std6ranges3__45__cpo9iter_moveE
	.align		8
        /*0060*/ 	.dword	_ZN39_INTERNAL_710d320b_4_k_cu_eb5cda06_38664cute7productE
	.align		8
        /*0068*/ 	.dword	_ZN39_INTERNAL_710d320b_4_k_cu_eb5cda06_38664cute1_E
	.align		8
        /*0070*/ 	.dword	$str$24
	.align		8
        /*0078*/ 	.dword	$str$25


//--------------------- .text._ZN7cutlass13device_kernelINS_4fmha6kernel28FmhaKernelTmaWarpSpecializedINS1_10collective33FmhaBwdMainloopTmaWarpSpecializedINS_6half_tEfN4cute5tupleIJNS7_1CILi64EEENS9_ILi128EEESB_EEENS4_16FusionBwdAdapterINS4_13DefaultFusionEEEJEEENS4_17FmhaBwdEpilogueKVIS6_fNS8_IJSA_SB_SA_EEEEENS2_23TileSchedulerBwdAdapterINS2_23IndividualTileSchedulerEEEJEEEEEvNT_6ParamsE --------------------------
	.section	.text._ZN7cutlass13device_kernelINS_4fmha6kernel28FmhaKernelTmaWarpSpecializedINS1_10collective33FmhaBwdMainloopTmaWarpSpecializedINS_6half_tEfN4cute5tupleIJNS7_1CILi64EEENS9_ILi128EEESB_EEENS4_16FusionBwdAdapterINS4_13DefaultFusionEEEJEEENS4_17FmhaBwdEpilogueKVIS6_fNS8_IJSA_SB_SA_EEEEENS2_23TileSchedulerBwdAdapterINS2_23IndividualTileSchedulerEEEJEEEEEvNT_6ParamsE,"ax",@progbits
	.align	128
.text._ZN7cutlass13device_kernelINS_4fmha6kernel28FmhaKernelTmaWarpSpecializedINS1_10collective33FmhaBwdMainloopTmaWarpSpecializedINS_6half_tEfN4cute5tupleIJNS7_1CILi64EEENS9_ILi128EEESB_EEENS4_16FusionBwdAdapterINS4_13DefaultFusionEEEJEEENS4_17FmhaBwdEpilogueKVIS6_fNS8_IJSA_SB_SA_EEEEENS2_23TileSchedulerBwdAdapterINS2_23IndividualTileSchedulerEEEJEEEEEvNT_6ParamsE:
        .type           _ZN7cutlass13device_kernelINS_4fmha6kernel28FmhaKernelTmaWarpSpecializedINS1_10collective33FmhaBwdMainloopTmaWarpSpecializedINS_6half_tEfN4cute5tupleIJNS7_1CILi64EEENS9_ILi128EEESB_EEENS4_16FusionBwdAdapterINS4_13DefaultFusionEEEJEEENS4_17FmhaBwdEpilogueKVIS6_fNS8_IJSA_SB_SA_EEEEENS2_23TileSchedulerBwdAdapterINS2_23IndividualTileSchedulerEEEJEEEEEvNT_6ParamsE,@function
        .size           _ZN7cutlass13device_kernelINS_4fmha6kernel28FmhaKernelTmaWarpSpecializedINS1_10collective33FmhaBwdMainloopTmaWarpSpecializedINS_6half_tEfN4cute5tupleIJNS7_1CILi64EEENS9_ILi128EEESB_EEENS4_16FusionBwdAdapterINS4_13DefaultFusionEEEJEEENS4_17FmhaBwdEpilogueKVIS6_fNS8_IJSA_SB_SA_EEEEENS2_23TileSchedulerBwdAdapterINS2_23IndividualTileSchedulerEEEJEEEEEvNT_6ParamsE,(.L_x_157 - _ZN7cutlass13device_kernelINS_4fmha6kernel28FmhaKernelTmaWarpSpecializedINS1_10collective33FmhaBwdMainloopTmaWarpSpecializedINS_6half_tEfN4cute5tupleIJNS7_1CILi64EEENS9_ILi128EEESB_EEENS4_16FusionBwdAdapterINS4_13DefaultFusionEEEJEEENS4_17FmhaBwdEpilogueKVIS6_fNS8_IJSA_SB_SA_EEEEENS2_23TileSchedulerBwdAdapterINS2_23IndividualTileSchedulerEEEJEEEEEvNT_6ParamsE)
        .other          _ZN7cutlass13device_kernelINS_4fmha6kernel28FmhaKernelTmaWarpSpecializedINS1_10collective33FmhaBwdMainloopTmaWarpSpecializedINS_6half_tEfN4cute5tupleIJNS7_1CILi64EEENS9_ILi128EEESB_EEENS4_16FusionBwdAdapterINS4_13DefaultFusionEEEJEEENS4_17FmhaBwdEpilogueKVIS6_fNS8_IJSA_SB_SA_EEEEENS2_23TileSchedulerBwdAdapterINS2_23IndividualTileSchedulerEEEJEEEEEvNT_6ParamsE,@"STO_CUDA_ENTRY STV_DEFAULT"
_ZN7cutlass13device_kernelINS_4fmha6kernel28FmhaKernelTmaWarpSpecializedINS1_10collective33FmhaBwdMainloopTmaWarpSpecializedINS_6half_tEfN4cute5tupleIJNS7_1CILi64EEENS9_ILi128EEESB_EEENS4_16FusionBwdAdapterINS4_13DefaultFusionEEEJEEENS4_17FmhaBwdEpilogueKVIS6_fNS8_IJSA_SB_SA_EEEEENS2_23TileSchedulerBwdAdapterINS2_23IndividualTileSchedulerEEEJEEEEEvNT_6ParamsE:
[----:B------:R-:W1:Y:S02]  /*0000*/  LDC R1, c[0x0][0x28] ;  /* 0x00000a00ff017b82 */ /* 0x000e640000000800 */
[----:B-1----:R-:W-:Y:S01]  /*0010*/  VIADD R1, R1, 0xffffff60 ;  /* 0xffffff6001017836 */ /* 0x002fe20000000000 */
[----:B------:R-:W1:Y:S01]  /*0020*/  S2R R0, SR_TID.X ;  /* 0x0000000000007919 */ /* 0x000e620000002100 */
[----:B------:R-:W-:Y:S01]  /*0030*/  ELECT P1, URZ, PT ;  /* 0x00000000003f782f */ /* 0x000fe20003820000 */
[----:B------:R-:W-:Y:S01]  /*0040*/  BSSY B0, `(.L_x_0) ;  /* 0x0000020000007945 */ /* 0x000fe20003800000 */
[----:B-1----:R-:W-:-:S05]  /*0050*/  SHF.R.U32.HI R2, RZ, 0x5, R0 ;  /* 0x00000005ff027819 */ /* 0x002fca0000011600 */
[----:B------:R-:W1:Y:S02]  /*0060*/  SHFL.IDX PT, R3, R2, RZ, 0x1f ;  /* 0x00001fff02037589 */ /* 0x000e6400000e0000 */
[----:B-1----:R-:W-:Y:S02]  /*0070*/  R2UR UR5, R3 ;  /* 0x00000000030572ca */ /* 0x002fe400000e0000 */
[----:B------:R-:W-:-:S06]  /*0080*/  SHF.R.U32.HI R3, RZ, 0x7, R0 ;  /* 0x00000007ff037819 */ /* 0x000fcc0000011600 */
[----:B------:R-:W1:Y:S05]  /*0090*/  SHFL.IDX PT, R3, R3, RZ, 0x1f ;  /* 0x00001fff03037589 */ /* 0x000e6a00000e0000 */
[----:B------:R-:W-:Y:S02]  /*00a0*/  USHF.R.S32.HI UR4, URZ, 0x1f, UR5 ;  /* 0x0000001f3f047899 */ /* 0x000fe40008011405 */
[----:B------:R-:W-:Y:S02]  /*00b0*/  ISETP.NE.OR P0, PT, RZ, UR5, !P1 ;  /* 0x00000005ff007c0c */ /* 0x000fe4000cf05670 */
[----:B------:R-:W-:-:S04]  /*00c0*/  ULEA.HI UR4, UR4, UR5, URZ, 0x2 ;  /* 0x0000000504047291 */ /* 0x000fc8000f8f103f */
[----:B------:R-:W-:-:S04]  /*00d0*/  ULOP3.LUT UR4, UR4, 0xfffffffc, URZ, 0xc0, !UPT ;  /* 0xfffffffc04047892 */ /* 0x000fc8000f8ec03f */
[----:B------:R-:W-:-:S03]  /*00e0*/  UIADD3 UR5, UR5, -UR4, URZ ;  /* 0x8000000405057290 */ /* 0x000fc6000fffe03f */
[----:B------:R-:W-:Y:S09]  /*00f0*/  @P0 BRA `(.L_x_1) ;  /* 0x0000000000500947 */ /* 0x000ff20003800000 */
[----:B------:R-:W-:Y:S02]  /*0100*/  ULDC.64 UR6, c[0x0][0x198] ;  /* 0x0000660000067ab9 */ /* 0x000fe40000000a00 */
[----:B------:R-:W-:Y:S02]  /*0110*/  UIADD3 UR8, UP0, UR6, 0xf0, URZ ;  /* 0x000000f006087890 */ /* 0x000fe4000ff1e03f */
[----:B------:R-:W-:Y:S02]  /*0120*/  UIADD3 UR10, UP1, UR6, 0x1f0, URZ ;  /* 0x000001f0060a7890 */ /* 0x000fe4000ff3e03f */
[----:B------:R-:W-:Y:S02]  /*0130*/  UIADD3 UR12, UP2, UR6, 0x2f0, URZ ;  /* 0x000002f0060c7890 */ /* 0x000fe4000ff5e03f */
[----:B------:R-:W-:Y:S02]  /*0140*/  UIADD3 UR14, UP3, UR6, 0x3f0, URZ ;  /* 0x000003f0060e7890 */ /* 0x000fe4000ff7e03f */
[----:B------:R-:W-:-:S02]  /*0150*/  UIADD3 UR16, UP4, UR6, 0x5f0, URZ ;  /* 0x000005f006107890 */ /* 0x000fc4000ff9e03f */
[----:B------:R-:W-:Y:S02]  /*0160*/  UIADD3.X UR9, URZ, UR7, URZ, UP0, !UPT ;  /* 0x000000073f097290 */ /* 0x000fe400087fe43f */
[----:B------:R-:W-:Y:S02]  /*0170*/  UIADD3 UR6, UP5, UR6, 0x4f0, URZ ;  /* 0x000004f006067890 */ /* 0x000fe4000ffbe03f */
[----:B------:R-:W-:Y:S02]  /*0180*/  UIADD3.X UR11, URZ, UR7, URZ, UP1, !UPT ;  /* 0x000000073f0b7290 */ /* 0x000fe40008ffe43f */
[----:B------:R-:W-:Y:S02]  /*0190*/  UIADD3.X UR13, URZ, UR7, URZ, UP2, !UPT ;  /* 0x000000073f0d7290 */ /* 0x000fe400097fe43f */
[----:B------:R-:W-:Y:S01]  /*01a0*/  UIADD3.X UR15, URZ, UR7, URZ, UP3, !UPT ;  /* 0x000000073f0f7290 */ /* 0x000fe20009ffe43f */
[----:B------:R2:W-:Y:S01]  /*01b0*/  UTMACCTL.PF [UR8] ;  /* 0x00000000080079b9 */ /* 0x0005e20008040000 */
[----:B------:R-:W-:-:S03]  /*01c0*/  UIADD3.X UR17, URZ, UR7, URZ, UP4, !UPT ;  /* 0x000000073f117290 */ /* 0x000fc6000a7fe43f */
[----:B------:R2:W-:Y:S01]  /*01d0*/  UTMACCTL.PF [UR10] ;  /* 0x000000000a0079b9 */ /* 0x0005e20008040000 */
[----:B------:R-:W-:Y:S01]  /*01e0*/  UIADD3.X UR7, URZ, UR7, URZ, UP5, !UPT ;  /* 0x000000073f077290 */ /* 0x000fe2000affe43f */
[----:B------:R2:W-:Y:S02]  /*01f0*/  UTMACCTL.PF [UR12] ;  /* 0x000000000c0079b9 */ /* 0x0005e40008040000 */
[----:B------:R2:W-:Y:S02]  /*0200*/  UTMACCTL.PF [UR14] ;  /* 0x000000000e0079b9 */ /* 0x0005e40008040000 */
[----:B------:R2:W-:Y:S04]  /*0210*/  UTMACCTL.PF [UR16] ;  /* 0x00000000100079b9 */ /* 0x0005e80008040000 */
[----:B------:R2:W-:Y:S02]  /*0220*/  UTMACCTL.PF [UR6] ;  /* 0x00000000060079b9 */ /* 0x0005e40008040000 */
[----:B--2---:R-:W-:Y:S01]  /*0230*/  NOP ;  /* 0x0000000000007918 */ /* 0x004fe20000000000 */
.L_x_1:
[----:B------:R-:W-:Y:S05]  /*0240*/  BSYNC B0 ;  /* 0x0000000000007941 */ /* 0x000fea0003800000 */
.L_x_0:
[----:B------:R-:W2:Y:S01]  /*0250*/  SHFL.IDX PT, R4, R2, RZ, 0x1f ;  /* 0x00001fff02047589 */ /* 0x000ea200000e0000 */
[----:B-1----:R-:W-:Y:S01]  /*0260*/  R2UR UR12, R3 ;  /* 0x00000000030c72ca */ /* 0x002fe200000e0000 */
[----:B------:R-:W-:-:S12]  /*0270*/  UISETP.NE.AND UP0, UPT, UR5, 0x1, UPT ;  /* 0x000000010500788c */ /* 0x000fd8000bf05270 */
[----:B------:R-:W-:Y:S02]  /*0280*/  UIADD3 UR38, UR12, -0x1, URZ ;  /* 0xffffffff0c267890 */ /* 0x000fe4000fffe03f */
[----:B------:R-:W-:Y:S02]  /*0290*/  ULOP3.LUT UP2, URZ, UR12, UR5, URZ, 0xfc, !UPT ;  /* 0x000000050c3f7292 */ /* 0x000fe4000f84fc3f */
[----:B------:R-:W-:Y:S02]  /*02a0*/  UISETP.EQ.AND UP1, UPT, UR12, URZ, !UP0 ;  /* 0x0000003f0c00728c */ /* 0x000fe4000c722270 */
[----:B------:R-:W-:Y:S02]  /*02b0*/  UISETP.GE.U32.AND UP3, UPT, UR38, 0x4, UPT ;  /* 0x000000042600788c */ /* 0x000fe4000bf66070 */
[----:B------:R-:W-:Y:S01]  /*02c0*/  USEL UR7, URZ, 0x2, UP2 ;  /* 0x000000023f077887 */ /* 0x000fe20009000000 */
[----:B--2---:R-:W-:Y:S01]  /*02d0*/  ISETP.NE.AND P0, PT, R4, RZ, PT ;  /* 0x000000ff0400720c */ /* 0x004fe20003f05270 */
[----:B------:R-:W-:-:S02]  /*02e0*/  USEL UR4, URZ, 0x1, !UP1 ;  /* 0x000000013f047887 */ /* 0x000fc4000c800000 */
[----:B------:R-:W-:Y:S02]  /*02f0*/  USEL UR7, UR7, 0x1, UP3 ;  /* 0x0000000107077887 */ /* 0x000fe40009800000 */
[----:B------:R-:W-:-:S08]  /*0300*/  USEL UR4, UR4, 0x2, UP3 ;  /* 0x0000000204047887 */ /* 0x000fd00009800000 */
[----:B------:R-:W-:Y:S05]  /*0310*/  @P0 BRA `(.L_x_2) ;  /* 0x0000000000580947 */ /* 0x000fea0003800000 */
[----:B------:R-:W1:Y:S01]  /*0320*/  S2UR UR8, SR_CgaCtaId ;  /* 0x00000000000879c3 */ /* 0x000e620000008800 */
[----:B------:R-:W-:Y:S01]  /*0330*/  UMOV UR6, 0x400 ;  /* 0x0000040000067882 */ /* 0x000fe20000000000 */
[----:B------:R-:W-:Y:S01]  /*0340*/  UMOV UR9, 0x1 ;  /* 0x0000000100097882 */ /* 0x000fe20000000000 */
[----:B------:R-:W-:Y:S01]  /*0350*/  UMOV UR10, 0x80 ;  /* 0x00000080000a7882 */ /* 0x000fe20000000000 */
[----:B------:R-:W-:Y:S01]  /*0360*/  ELECT P0, URZ, PT ;  /* 0x00000000003f782f */ /* 0x000fe20003800000 */
[----:B------:R-:W-:-:S04]  /*0370*/  UIADD3 UR10, -UR10, 0x100000, URZ ;  /* 0x001000000a0a7890 */ /* 0x000fc8000fffe13f */
[----:B------:R-:W-:Y:S02]  /*0380*/  USHF.L.U32 UR11, UR10, 0xb, URZ ;  /* 0x0000000b0a0b7899 */ /* 0x000fe4000800063f */
[----:B------:R-:W-:Y:S02]  /*0390*/  USHF.L.U32 UR10, UR10, 0x1, URZ ;  /* 0x000000010a0a7899 */ /* 0x000fe4000800063f */
[----:B-1----:R-:W-:Y:S02]  /*03a0*/  ULEA UR6, UR8, UR6, 0x18 ;  /* 0x0000000608067291 */ /* 0x002fe4000f8ec03f */
[----:B------:R-:W-:-:S04]  /*03b0*/  UIADD3 UR8, -UR9, 0x100000, URZ ;  /* 0x0010000009087890 */ /* 0x000fc8000fffe13f */
[----:B------:R-:W-:Y:S02]  /*03c0*/  USHF.L.U32 UR9, UR8, 0xb, URZ ;  /* 0x0000000b08097899 */ /* 0x000fe4000800063f */
[----:B------:R-:W-:Y:S01]  /*03d0*/  USHF.L.U32 UR8, UR8, 0x1, URZ ;  /* 0x0000000108087899 */ /* 0x000fe2000800063f */
[----:B------:R-:W1:Y:S11]  /*03e0*/  FENCE.VIEW.ASYNC.S ;  /* 0x00000000000073c6 */ /* 0x000e760000000000 */
[----:B-1----:R1:W2:Y:S01]  /*03f0*/  SYNCS.EXCH.64 URZ, [UR6+0x34440], UR8 ;  /* 0x03444008063f75b2 */ /* 0x0022a20008000100 */
[----:B------:R1:W3:Y:S01]  /*0400*/  SYNCS.EXCH.64 URZ, [UR6+0x34460], UR10 ;  /* 0x0344600a063f75b2 */ /* 0x0002e20008000100 */
[----:B------:R1:W4:Y:S01]  /*0410*/  SYNCS.EXCH.64 URZ, [UR6+0x34448], UR8 ;  /* 0x03444808063f75b2 */ /* 0x0003220008000100 */
[----:B------:R1:W1:Y:S01]  /*0420*/  SYNCS.EXCH.64 URZ, [UR6+0x34468], UR10 ;  /* 0x0344680a063f75b2 */ /* 0x0002620008000100 */
[----:B------:R1:W1:Y:S01]  /*0430*/  SYNCS.EXCH.64 URZ, [UR6+0x34450], UR8 ;  /* 0x03445008063f75b2 */ /* 0x0002620008000100 */
[----:B------:R1:W1:Y:S01]  /*0440*/  SYNCS.EXCH.64 URZ, [UR6+0x34470], UR10 ;  /* 0x0344700a063f75b2 */ /* 0x0002620008000100 */
[----:B------:R1:W1:Y:S01]  /*0450*/  SYNCS.EXCH.64 URZ, [UR6+0x34458], UR8 ;  /* 0x03445808063f75b2 */ /* 0x0002620008000100 */
[----:B------:R1:W1:Y:S01]  /*0460*/  SYNCS.EXCH.64 URZ, [UR6+0x34478], UR10 ;  /* 0x0344780a063f75b2 */ /* 0x0002620008000100 */
[----:B------:R-:W-:Y:S01]  /*0470*/  NOP ;  /* 0x0000000000007918 */ /* 0x000fe20000000000 */
.L_x_2:
[----:B------:R-:W5:Y:S01]  /*0480*/  SHFL.IDX PT, R3, R2, RZ, 0x1f ;  /* 0x00001fff02037589 */ /* 0x000f6200000e0000 */
[----:B------:R-:W-:Y:S01]  /*0490*/  NOP ;  /* 0x0000000000007918 */ /* 0x000fe20000000000 */
[----:B-----5:R-:W-:-:S13]  /*04a0*/  ISETP.NE.AND P0, PT, R3, RZ, PT ;  /* 0x000000ff0300720c */ /* 0x020fda0003f05270 */
[----:B------:R-:W-:Y:S05]  /*04b0*/  @P0 BRA `(.L_x_3) ;  /* 0x0000000000580947 */ /* 0x000fea0003800000 */
[----:B-1----:R-:W1:Y:S01]  /*04c0*/  S2UR UR8, SR_CgaCtaId ;  /* 0x00000000000879c3 */ /* 0x002e620000008800 */
[----:B------:R-:W-:Y:S01]  /*04d0*/  UMOV UR6, 0x400 ;  /* 0x0000040000067882 */ /* 0x000fe20000000000 */
[----:B------:R-:W-:Y:S01]  /*04e0*/  UMOV UR10, 0x1 ;  /* 0x00000001000a7882 */ /* 0x000fe20000000000 */
[----:B------:R-:W-:Y:S01]  /*04f0*/  UMOV UR9, 0x100 ;  /* 0x0000010000097882 */ /* 0x000fe20000000000 */
[----:B------:R-:W-:-:S04]  /*0500*/  UIADD3 UR10, -UR10, 0x100000, URZ ;  /* 0x001000000a0a7890 */ /* 0x000fc8000fffe13f */
[----:B------:R-:W-:Y:S02]  /*0510*/  USHF.L.U32 UR11, UR10, 0xb, URZ ;  /* 0x0000000b0a0b7899 */ /* 0x000fe4000800063f */
[----:B------:R-:W-:Y:S01]  /*0520*/  USHF.L.U32 UR10, UR10, 0x1, URZ ;  /* 0x000000010a0a7899 */ /* 0x000fe2000800063f */
[----:B------:R-:W-:Y:S01]  /*0530*/  ELECT P0, URZ, PT ;  /* 0x00000000003f782f */ /* 0x000fe20003800000 */
[----:B-1----:R-:W-:Y:S02]  /*0540*/  ULEA UR6, UR8, UR6, 0x18 ;  /* 0x0000000608067291 */ /* 0x002fe4000f8ec03f */
[----:B------:R-:W-:-:S04]  /*0550*/  UIADD3 UR8, -UR9, 0x100000, URZ ;  /* 0x0010000009087890 */ /* 0x000fc8000fffe13f */
[----:B------:R-:W-:Y:S02]  /*0560*/  USHF.L.U32 UR9, UR8, 0xb, URZ ;  /* 0x0000000b08097899 */ /* 0x000fe4000800063f */
[----:B------:R-:W-:Y:S01]  /*0570*/  USHF.L.U32 UR8, UR8, 0x1, URZ ;  /* 0x0000000108087899 */ /* 0x000fe2000800063f */
[----:B------:R-:W1:Y:S03]  /*0580*/  FENCE.VIEW.ASYNC.S ;  /* 0x00000000000073c6 */ /* 0x000e660000000000 */
[----:B-1----:R1:W1:Y:S08]  /*0590*/  SYNCS.EXCH.64 URZ, [UR6+0x34400], UR10 ;  /* 0x0344000a063f75b2 */ /* 0x0022700008000100 */
[----:B------:R1:W1:Y:S01]  /*05a0*/  SYNCS.EXCH.64 URZ, [UR6+0x34420], UR8 ;  /* 0x03442008063f75b2 */ /* 0x0002620008000100 */
[----:B------:R1:W1:Y:S01]  /*05b0*/  SYNCS.EXCH.64 URZ, [UR6+0x34408], UR10 ;  /* 0x0344080a063f75b2 */ /* 0x0002620008000100 */
[----:B------:R1:W1:Y:S01]  /*05c0*/  SYNCS.EXCH.64 URZ, [UR6+0x34428], UR8 ;  /* 0x03442808063f75b2 */ /* 0x0002620008000100 */
[----:B------:R1:W1:Y:S01]  /*05d0*/  SYNCS.EXCH.64 URZ, [UR6+0x34410], UR10 ;  /* 0x0344100a063f75b2 */ /* 0x0002620008000100 */
[----:B------:R1:W1:Y:S01]  /*05e0*/  SYNCS.EXCH.64 URZ, [UR6+0x34430], UR8 ;  /* 0x03443008063f75b2 */ /* 0x0002620008000100 */
[----:B------:R1:W1:Y:S01]  /*05f0*/  SYNCS.EXCH.64 URZ, [UR6+0x34418], UR10 ;  /* 0x0344180a063f75b2 */ /* 0x0002620008000100 */
[----:B------:R1:W1:Y:S01]  /*0600*/  SYNCS.EXCH.64 URZ, [UR6+0x34438], UR8 ;  /* 0x03443808063f75b2 */ /* 0x0002620008000100 */
[----:B------:R-:W-:Y:S01]  /*0610*/  NOP ;  /* 0x0000000000007918 */ /* 0x000fe20000000000 */
.L_x_3:
        /* <DEDUP_REMOVED lines=21> */
[----:B------:R-:W-:Y:S01]  /*0770*/  NOP ;  /* 0x0000000000007918 */ /* 0x000fe20000000000 */
.L_x_4:
[----:B------:R-:W5:Y:S01]  /*0780*/  SHFL.IDX PT, R3, R2, RZ, 0x1f ;  /* 0x00001fff02037589 */ /* 0x000f6200000e0000 */
[----:B------:R-:W-:Y:S01]  /*0790*/  ELECT P0, URZ, PT ;  /* 0x00000000003f782f */ /* 0x000fe20003800000 */
[----:B------:R-:W-:Y:S01]  /*07a0*/  NOP ;  /* 0x0000000000007918 */ /* 0x000fe20000000000 */
[----:B-1----:R-:W-:Y:S02]  /*07b0*/  UMOV UR8, 0x80 ;  /* 0x0000008000087882 */ /* 0x002fe40000000000 */
[C---:B-----5:R-:W-:Y:S02]  /*07c0*/  ISETP.NE.OR P0, PT, R3.reuse, RZ, !P0 ;  /* 0x000000ff0300720c */ /* 0x060fe40004705670 */
[----:B------:R-:W-:-:S11]  /*07d0*/  ISETP.NE.AND P2, PT, R3, RZ, PT ;  /* 0x000000ff0300720c */ /* 0x000fd60003f45270 */
[----:B------:R-:W-:Y:S01]  /*07e0*/  VOTEU.ALL UP1, P0 ;  /* 0x00000000003f7886 */ /* 0x000fe20000020000 */
[----:B------:R-:W-:Y:S01]  /*07f0*/  VOTEU.ALL UP2, P0 ;  /* 0x00000000003f7886 */ /* 0x000fe20000040000 */
[----:B------:R-:W-:Y:S01]  /*0800*/  VOTEU.ALL UP3, P0 ;  /* 0x00000000003f7886 */ /* 0x000fe20000060000 */
[----:B------:R-:W-:Y:S01]  /*0810*/  VOTEU.ALL UP4, P0 ;  /* 0x00000000003f7886 */ /* 0x000fe20000080000 */
[----:B------:R-:W-:Y:S01]  /*0820*/  VOTEU.ALL UP5, P0 ;  /* 0x00000000003f7886 */ /* 0x000fe200000a0000 */
[----:B------:R-:W1:Y:S01]  /*0830*/  @!UP1 S2UR UR10, SR_CgaCtaId ;  /* 0x00000000000a99c3 */ /* 0x000e620000008800 */
[----:B------:R-:W-:Y:S01]  /*0840*/  @!UP1 UMOV UR6, 0x400 ;  /* 0x0000040000069882 */ /* 0x000fe20000000000 */
[----:B------:R-:W-:-:S04]  /*0850*/  @!UP1 UIADD3 UR8, -UR8, 0x100000, URZ ;  /* 0x0010000008089890 */ /* 0x000fc8000fffe13f */
[----:B------:R-:W-:Y:S02]  /*0860*/  @!UP1 USHF.L.U32 UR9, UR8, 0xb, URZ ;  /* 0x0000000b08099899 */ /* 0x000fe4000800063f */
[----:B------:R-:W-:Y:S02]  /*0870*/  @!UP1 USHF.L.U32 UR8, UR8, 0x1, URZ ;  /* 0x0000000108089899 */ /* 0x000fe4000800063f */
[----:B-1----:R-:W-:Y:S02]  /*0880*/  @!UP1 ULEA UR6, UR10, UR6, 0x18 ;  /* 0x000000060a069291 */ /* 0x002fe4000f8ec03f */
[----:B------:R-:W-:-:S04]  /*0890*/  UISETP.NE.AND UP1, UPT, UR38, URZ, UPT ;  /* 0x0000003f2600728c */ /* 0x000fc8000bf25270 */
[----:B------:R-:W-:Y:S01]  /*08a0*/  USEL UR20, URZ, 0x1, UP1 ;  /* 0x000000013f147887 */ /* 0x000fe20008800000 */
[----:B------:R-:W1:Y:S05]  /*08b0*/  FENCE.VIEW.ASYNC.S ;  /* 0x00000000000073c6 */ /* 0x000e6a0000000000 */
[----:B-1----:R1:W1:Y:S01]  /*08c0*/  @!UP2 SYNCS.EXCH.64 URZ, [UR6+0x344a0], UR8 ;  /* 0x0344a008063fa5b2 */ /* 0x0022620008000100 */
[----:B------:R1:W1:Y:S01]  /*08d0*/  @!UP3 SYNCS.EXCH.64 URZ, [UR6+0x344a8], UR8 ;  /* 0x0344a808063fb5b2 */ /* 0x0002620008000100 */
[----:B------:R1:W1:Y:S01]  /*08e0*/  @!UP4 SYNCS.EXCH.64 URZ, [UR6+0x344b0], UR8 ;  /* 0x0344b008063fc5b2 */ /* 0x0002620008000100 */
[----:B------:R1:W1:Y:S01]  /*08f0*/  @!UP5 SYNCS.EXCH.64 URZ, [UR6+0x344b8], UR8 ;  /* 0x0344b808063fd5b2 */ /* 0x0002620008000100 */
[----:B------:R-:W-:Y:S01]  /*0900*/  NOP ;  /* 0x0000000000007918 */ /* 0x000fe20000000000 */
[----:B------:R-:W-:Y:S05]  /*0910*/  @P2 BRA `(.L_x_5) ;  /* 0x0000000000582947 */ /* 0x000fea0003800000 */
[----:B-1----:R-:W1:Y:S01]  /*0920*/  S2UR UR8, SR_CgaCtaId ;  /* 0x00000000000879c3 */ /* 0x002e620000008800 */
        /* <DEDUP_REMOVED lines=12> */
[----:B-1----:R1:W1:Y:S01]  /*09f0*/  SYNCS.EXCH.64 URZ, [UR6+0x344d0], UR8 ;  /* 0x0344d008063f75b2 */ /* 0x0022620008000100 */
        /* <DEDUP_REMOVED lines=8> */
.L_x_5:
[----:B------:R-:W-:Y:S01]  /*0a80*/  ISETP.NE.AND P0, PT, RZ, UR12, PT ;  /* 0x0000000cff007c0c */ /* 0x000fe2000bf05270 */
[----:B------:R-:W-:Y:S01]  /*0a90*/  IMAD.U32 R2, RZ, RZ, UR5 ;  /* 0x00000005ff027e24 */ /* 0x000fe2000f8e00ff */
[----:B------:R-:W-:Y:S01]  /*0aa0*/  NOP ;  /* 0x0000000000007918 */ /* 0x000fe20000000000 */
[----:B-1234-:R-:W-:Y:S03]  /*0ab0*/  BAR.SYNC.DEFER_BLOCKING 0x0 ;  /* 0x0000000000007b1d */ /* 0x01efe60000010000 */
[----:B------:R-:W-:-:S07]  /*0ac0*/  ISETP.EQ.AND P2, PT, R2, 0x1, P1 ;  /* 0x000000010200780c */ /* 0x000fce0000f42270 */
[----:B------:R-:W-:Y:S06]  /*0ad0*/  @!P0 BRA `(.L_x_6) ;  /* 0x0000006800288947 */ /* 0x000fec0003800000 */
[----:B------:R-:W-:-:S06]  /*0ae0*/  UISETP.GT.U32.AND UP0, UPT, UR38, 0x3, UPT ;  /* 0x000000032600788c */ /* 0x000fcc000bf04070 */
[----:B------:R-:W-:-:S13]  /*0af0*/  PLOP3.LUT P0, PT, PT, PT, UP0, 0x80, 0x0 ;  /* 0x000000000000781c */ /* 0x000fda0003f0f008 */
[----:B------:R-:W-:Y:S05]  /*0b00*/  @P0 EXIT ;  /* 0x000000000000094d */ /* 0x000fea0003800000 */
.L_x_7:
[----:B------:R-:W-:-:S08]  /*0b10*/  NOP ;  /* 0x0000000000007918 */ /* 0x000fd00000000000 */
[----:B------:R-:W1:Y:S02]  /*0b20*/  USETMAXREG.TRY_ALLOC.CTAPOOL UP0, 0xf0 ;  /* 0x000000f0000079c8 */ /* 0x000e640008000600 */
[----:B-1----:R-:W-:-:S13]  /*0b30*/  PLOP3.LUT P0, PT, PT, PT, UP0, 0x80, 0x0 ;  /* 0x000000000000781c */ /* 0x002fda0003f0f008 */
[----:B------:R-:W-:Y:S05]  /*0b40*/  @!P0 BRA `(.L_x_7) ;  /* 0xfffffffc00f08947 */ /* 0x000fea000383ffff */
[----:B------:R-:W-:Y:S01]  /*0b50*/  UISETP.NE.AND UP0, UPT, UR12, 0x1, UPT ;  /* 0x000000010c00788c */ /* 0x000fe2000bf05270 */
[----:B------:R-:W1:Y:S01]  /*0b60*/  S2UR UR42, SR_CTAID.X ;  /* 0x00000000002a79c3 */ /* 0x000e620000002500 */
[----:B------:R-:W-:Y:S01]  /*0b70*/  UMOV UR6, URZ ;  /* 0x0000003f00067c82 */ /* 0x000fe20008000000 */
[----:B------:R-:W-:-:S03]  /*0b80*/  UMOV UR5, URZ ;  /* 0x0000003f00057c82 */ /* 0x000fc60008000000 */
[----:B------:R-:W-:-:S13]  /*0b90*/  PLOP3.LUT P0, PT, PT, PT, UP0, 0x80, 0x0 ;  /* 0x000000000000781c */ /* 0x000fda0003f0f008 */
[----:B------:R-:W-:Y:S05]  /*0ba0*/  @!P0 BRA `(.L_x_8) ;  /* 0x0000000000388947 */ /* 0x000fea0003800000 */
[----:B------:R-:W-:Y:S01]  /*0bb0*/  UISETP.NE.AND UP0, UPT, UR12, 0x2, UPT ;  /* 0x000000020c00788c */ /* 0x000fe2000bf05270 */
[----:B------:R-:W-:-:S05]  /*0bc0*/  UMOV UR5, 0x2 ;  /* 0x0000000200057882 */ /* 0x000fca0000000000 */
[----:B------:R-:W-:-:S13]  /*0bd0*/  PLOP3.LUT P1, PT, PT, PT, UP0, 0x80, 0x0 ;  /* 0x000000000000781c */ /* 0x000fda0003f2f008 */
[----:B------:R-:W-:Y:S05]  /*0be0*/  @!P1 BRA `(.L_x_8) ;  /* 0x0000000000289947 */ /* 0x000fea0003800000 */
[----:B------:R-:W-:-:S06]  /*0bf0*/  UISETP.NE.AND UP0, UPT, UR12, 0x3, UPT ;  /* 0x000000030c00788c */ /* 0x000fcc000bf05270 */
[----:B------:R-:W-:-:S13]  /*0c00*/  PLOP3.LUT P1, PT, PT, PT, UP0, 0x80, 0x0 ;  /* 0x000000000000781c */ /* 0x000fda0003f2f008 */
[----:B------:R-:W-:Y:S05]  /*0c10*/  @!P1 BRA `(.L_x_9) ;  /* 0x0000000000149947 */ /* 0x000fea0003800000 */
[----:B------:R-:W-:-:S11]  /*0c20*/  UISETP.NE.AND UP0, UPT, UR12, 0x4, UPT ;  /* 0x000000040c00788c */ /* 0x000fd6000bf05270 */
[----:B------:R-:W-:Y:S01]  /*0c30*/  @!UP0 UMOV UR6, 0x1 ;  /* 0x0000000100068882 */ /* 0x000fe20000000000 */
[----:B------:R-:W-:Y:S01]  /*0c40*/  @UP0 UMOV UR5, URZ ;  /* 0x0000003f00050c82 */ /* 0x000fe20008000000 */
[----:B------:R-:W-:Y:S01]  /*0c50*/  @UP0 UMOV UR6, URZ ;  /* 0x0000003f00060c82 */ /* 0x000fe20008000000 */
[----:B------:R-:W-:Y:S05]  /*0c60*/  BRA `(.L_x_8) ;  /* 0x0000000000087947 */ /* 0x000fea0003800000 */
.L_x_9:
[----:B------:R-:W-:Y:S01]  /*0c70*/  UMOV UR6, 0x1 ;  /* 0x0000000100067882 */ /* 0x000fe20000000000 */
[----:B------:R-:W-:-:S05]  /*0c80*/  UMOV UR5, URZ ;  /* 0x0000003f00057c82 */ /* 0x000fca0008000000 */
.L_x_8:
[----:B------:R-:W-:Y:S05]  /*0c90*/  @!P0 BRA `(.L_x_10) ;  /* 0x00000000003c8947 */ /* 0x000fea0003800000 */
[----:B------:R-:W-:-:S06]  /*0ca0*/  UISETP.NE.AND UP0, UPT, UR12, 0x2, UPT ;  /* 0x000000020c00788c */ /* 0x000fcc000bf05270 */
[----:B------:R-:W-:-:S13]  /*0cb0*/  PLOP3.LUT P0, PT, PT, PT, UP0, 0x80, 0x0 ;  /* 0x000000000000781c */ /* 0x000fda0003f0f008 */
[----:B------:R-:W-:Y:S05]  /*0cc0*/  @!P0 BRA `(.L_x_11) ;  /* 0x0000000000288947 */ /* 0x000fea0003800000 */
[----:B------:R-:W-:-:S06]  /*0cd0*/  UISETP.NE.AND UP0, UPT, UR12, 0x3, UPT ;  /* 0x000000030c00788c */ /* 0x000fcc000bf05270 */
[----:B------:R-:W-:-:S13]  /*0ce0*/  PLOP3.LUT P0, PT, PT, PT, UP0, 0x80, 0x0 ;  /* 0x000000000000781c */ /* 0x000fda0003f0f008 */
[----:B------:R-:W-:Y:S05]  /*0cf0*/  @!P0 BRA `(.L_x_12) ;  /* 0x0000000000148947 */ /* 0x000fea0003800000 */
[----:B------:R-:W-:-:S06]  /*0d00*/  UISETP.NE.AND UP0, UPT, UR12, 0x4, UPT ;  /* 0x000000040c00788c */ /* 0x000fcc000bf05270 */
[----:B------:R-:W-:-:S13]  /*0d10*/  PLOP3.LUT P0, PT, PT, PT, UP0, 0x80, 0x0 ;  /* 0x000000000000781c */ /* 0x000fda0003f0f008 */
[----:B------:R-:W-:Y:S05]  /*0d20*/  @P0 BRA `(.L_x_13) ;  /* 0x00000000001c0947 */ /* 0x000fea0003800000 */
[----:B-1----:R-:W-:Y:S01]  /*0d30*/  ULEA UR42, UR42, 0x3, 0x1 ;  /* 0x000000032a2a7891 */ /* 0x002fe2000f8e083f */
[----:B------:R-:W-:Y:S11]  /*0d40*/  BRA `(.L_x_13) ;  /* 0x0000000000147947 */ /* 0x000ff60003800000 */
.L_x_12:
[----:B-1----:R-:W-:Y:S01]  /*0d50*/  ULEA UR42, UR42, 0x2, 0x1 ;  /* 0x000000022a2a7891 */ /* 0x002fe2000f8e083f */
[----:B------:R-:W-:Y:S11]  /*0d60*/  BRA `(.L_x_13) ;  /* 0x00000000000c7947 */ /* 0x000ff60003800000 */
.L_x_11:
[----:B-1----:R-:W-:Y:S01]  /*0d70*/  ULEA UR42, UR42, 0x1, 0x1 ;  /* 0x000000012a2a7891 */ /* 0x002fe2000f8e083f */
[----:B------:R-:W-:Y:S11]  /*0d80*/  BRA `(.L_x_13) ;  /* 0x0000000000047947 */ /* 0x000ff60003800000 */
.L_x_10:
[----:B-1----:R-:W-:-:S12]  /*0d90*/  USHF.L.U32 UR42, UR42, 0x1, URZ ;  /* 0x000000012a2a7899 */ /* 0x002fd8000800063f */
.L_x_13:
[----:B------:R-:W-:-:S04]  /*0da0*/  ULOP3.LUT UR8, UR4, 0x1, URZ, 0xfc, !UPT ;  /* 0x0000000104087892 */ /* 0x000fc8000f8efc3f */
[----:B------:R-:W-:-:S06]  /*0db0*/  UISETP.NE.AND UP0, UPT, UR8, 0x3, UPT ;  /* 0x000000030800788c */ /* 0x000fcc000bf05270 */
[----:B------:R-:W-:-:S13]  /*0dc0*/  PLOP3.LUT P0, PT, PT, PT, UP0, 0x80, 0x0 ;  /* 0x000000000000781c */ /* 0x000fda0003f0f008 */
[----:B------:R-:W-:Y:S05]  /*0dd0*/  @!P0 BRA `(.L_x_14) ;  /* 0x0000000000048947 */ /* 0x000fea0003800000 */
[----:B-1----:R-:W-:Y:S01]  /*0de0*/  BPT.TRAP 0x1 ;  /* 0x000000040000795c */ /* 0x002fe20000300000 */
.L_x_14:
[----:B------:R-:W2:Y:S01]  /*0df0*/  S2UR UR8, SR_CgaCtaId ;  /* 0x00000000000879c3 */ /* 0x000ea20000008800 */
[----:B------:R-:W-:Y:S01]  /*0e00*/  UMOV UR36, 0x400 ;  /* 0x0000040000247882 */ /* 0x000fe20000000000 */
[----:B------:R-:W-:-:S05]  /*0e10*/  IMAD.U32 R2, RZ, RZ, UR6 ;  /* 0x00000006ff027e24 */ /* 0x000fca000f8e00ff */
[----:B------:R-:W-:Y:S01]  /*0e20*/  SHF.L.U32 R2, R2, 0x1f, RZ ;  /* 0x0000001f02027819 */ /* 0x000fe200000006ff */
[----:B--2---:R-:W-:-:S04]  /*0e30*/  ULEA UR36, UR8, UR36, 0x18 ;  /* 0x0000002408247291 */ /* 0x004fc8000f8ec03f */
[----:B------:R-:W-:-:S09]  /*0e40*/  ULEA UR8, UR5, UR36, 0x3 ;  /* 0x0000002405087291 */ /* 0x000fd2000f8e183f */
[----:B------:R-:W2:Y:S02]  /*0e50*/  SYNCS.PHASECHK.TRANS64.TRYWAIT P1, [UR8+0x34440], R2 ;  /* 0x03444002ff0075a7 */ /* 0x000ea40008020148 */
[----:B--2---:R-:W-:Y:S05]  /*0e60*/  @!P1 BRA `(.L_x_15) ;  /* 0x000000a000b09947 */ /* 0x004fea0003800000 */
.L_x_135:
[----:B------:R-:W-:Y:S05]  /*0e70*/  @!P0 BRA `(.L_x_16) ;  /* 0x0000000000048947 */ /* 0x000fea0003800000 */
[----:B-1----:R-:W-:Y:S01]  /*0e80*/  BPT.TRAP 0x1 ;  /* 0x000000040000795c */ /* 0x002fe20000300000 */
.L_x_16:
[----:B------:R-:W3:Y:S01]  /*0e90*/  SYNCS.PHASECHK.TRANS64.TRYWAIT P1, [UR8+0x34448], R2 ;  /* 0x03444802ff0075a7 */ /* 0x000ee20008020148 */
[----:B--2---:R-:W-:Y:S01]  /*0ea0*/  SHF.R.S32.HI R3, RZ, 0x1f, R0 ;  /* 0x0000001fff037819 */ /* 0x004fe20000011400 */
[----:B------:R-:W-:-:S03]  /*0eb0*/  UMOV UR9, 0x1 ;  /* 0x0000000100097882 */ /* 0x000fc60000000000 */
[----:B------:R-:W-:-:S04]  /*0ec0*/  LEA.HI R3, R3, R0, RZ, 0x7 ;  /* 0x0000000003037211 */ /* 0x000fc800078f38ff */
[----:B------:R-:W-:-:S05]  /*0ed0*/  LOP3.LUT R3, R3, 0xffffff80, RZ, 0xc0, !PT ;  /* 0xffffff8003037812 */ /* 0x000fca00078ec0ff */
[----:B------:R-:W-:Y:S01]  /*0ee0*/  IMAD.IADD R3, R0, 0x1, -R3 ;  /* 0x0000000100037824 */ /* 0x000fe200078e0a03 */
[----:B---3--:R-:W-:Y:S06]  /*0ef0*/  @!P1 BRA `(.L_x_17) ;  /* 0x000000a000a49947 */ /* 0x008fec0003800000 */
.L_x_136:
[----:B------:R-:W-:Y:S01]  /*0f00*/  ULDC UR6, c[0x0][0x288] ;  /* 0x0000a20000067ab9 */ /* 0x000fe20000000800 */
[----:B------:R-:W-:Y:S01]  /*0f10*/  UMOV UR8, URZ ;  /* 0x0000003f00087c82 */ /* 0x000fe20008000000 */
[----:B------:R-:W-:Y:S01]  /*0f20*/  UISETP.GE.AND UP0, UPT, UR6, 0x1, UPT ;  /* 0x000000010600788c */ /* 0x000fe2000bf06270 */
[----:B------:R-:W-:Y:S01]  /*0f30*/  CS2R R152, SRZ ;  /* 0x0000000000987805 */ /* 0x000fe2000001ff00 */
[----:B------:R-:W-:Y:S01]  /*0f40*/  UMOV UR37, URZ ;  /* 0x0000003f00257c82 */ /* 0x000fe20008000000 */
[----:B------:R-:W-:Y:S02]  /*0f50*/  CS2R R154, SRZ ;  /* 0x00000000009a7805 */ /* 0x000fe4000001ff00 */
[----:B------:R-:W-:Y:S02]  /*0f60*/  CS2R R156, SRZ ;  /* 0x00000000009c7805 */ /* 0x000fe4000001ff00 */
[----:B------:R-:W-:Y:S02]  /*0f70*/  CS2R R158, SRZ ;  /* 0x00000000009e7805 */ /* 0x000fe4000001ff00 */
[----:B------:R-:W-:-:S02]  /*0f80*/  PLOP3.LUT P1, PT, PT, PT, UP0, 0x80, 0x0 ;  /* 0x000000000000781c */ /* 0x000fc40003f2f008 */
[----:B------:R-:W-:Y:S02]  /*0f90*/  CS2R R160, SRZ ;  /* 0x0000000000a07805 */ /* 0x000fe4000001ff00 */
[----:B------:R-:W-:Y:S02]  /*0fa0*/  CS2R R162, SRZ ;  /* 0x0000000000a27805 */ /* 0x000fe4000001ff00 */
[----:B------:R-:W-:Y:S02]  /*0fb0*/  CS2R R164, SRZ ;  /* 0x0000000000a47805 */ /* 0x000fe4000001ff00 */
[----:B------:R-:W-:Y:S02]  /*0fc0*/  CS2R R166, SRZ ;  /* 0x0000000000a67805 */ /* 0x000fe4000001ff00 */
[----:B------:R-:W-:Y:S02]  /*0fd0*/  CS2R R168, SRZ ;  /* 0x0000000000a87805 */ /* 0x000fe4000001ff00 */
[----:B------:R-:W-:-:S02]  /*0fe0*/  CS2R R170, SRZ ;  /* 0x0000000000aa7805 */ /* 0x000fc4000001ff00 */
        /* <DEDUP_REMOVED lines=53> */
[----:B------:R-:W-:Y:S01]  /*1340*/  CS2R R150, SRZ ;  /* 0x0000000000967805 */ /* 0x000fe2000001ff00 */
[----:B------:R-:W-:Y:S06]  /*1350*/  @!P1 BRA `(.L_x_18) ;  /* 0x0000004400809947 */ /* 0x000fec0003800000 */
[----:B------:R-:W-:Y:S01]  /*1360*/  SHF.R.S32.HI R0, RZ, 0x1f, R3 ;  /* 0x0000001fff007819 */ /* 0x000fe20000011403 */
[----:B------:R-:W-:Y:S01]  /*1370*/  UIADD3 UR6, UR6, 0x3f, URZ ;  /* 0x0000003f06067890 */ /* 0x000fe2000fffe03f */
[----:B------:R-:W-:Y:S01]  /*1380*/  IMAD.MOV.U32 R152, RZ, RZ, RZ ;  /* 0x000000ffff987224 */ /* 0x000fe200078e00ff */
[----:B-1----:R-:W-:Y:S01]  /*1390*/  ULOP3.LUT UR10, UR42, 0x1, URZ, 0xc0, !UPT ;  /* 0x000000012a0a7892 */ /* 0x002fe2000f8ec03f */
[CC--:B------:R-:W-:Y:S01]  /*13a0*/  LEA.HI R4, R0.reuse, R3.reuse, RZ, 0x5 ;  /* 0x0000000300047211 */ /* 0x0c0fe200078f28ff */
[----:B------:R-:W-:Y:S01]  /*13b0*/  USHF.R.S32.HI UR8, URZ, 0x1f, UR6 ;  /* 0x0000001f3f087899 */ /* 0x000fe20008011406 */
[----:B--2---:R-:W-:Y:S01]  /*13c0*/  LEA.HI R2, R0, R3, RZ, 0x2 ;  /* 0x0000000300027211 */ /* 0x004fe200078f10ff */
[----:B------:R-:W-:Y:S01]  /*13d0*/  UMOV UR9, 0x1 ;  /* 0x0000000100097882 */ /* 0x000fe20000000000 */
[----:B------:R-:W-:Y:S01]  /*13e0*/  UMOV UR37, URZ ;  /* 0x0000003f00257c82 */ /* 0x000fe20008000000 */
[----:B------:R-:W-:Y:S01]  /*13f0*/  IMAD.SHL.U32 R6, R4, 0x20, RZ ;  /* 0x0000002004067824 */ /* 0x000fe200078e00ff */
[----:B------:R-:W-:Y:S01]  /*1400*/  LOP3.LUT R0, R2, 0x7ffffffc, RZ, 0xc0, !PT ;  /* 0x7ffffffc02007812 */ /* 0x000fe200078ec0ff */
[----:B------:R-:W-:Y:S01]  /*1410*/  ULEA.HI UR8, UR8, UR6, URZ, 0x6 ;  /* 0x0000000608087291 */ /* 0x000fe2000f8f303f */
[--C-:B------:R-:W-:Y:S01]  /*1420*/  SHF.R.S32.HI R4, RZ, 0x2, R2.reuse ;  /* 0x00000002ff047819 */ /* 0x100fe20000011402 */
[----:B------:R-:W-:Y:S01]  /*1430*/  UMOV UR23, URZ ;  /* 0x0000003f00177c82 */ /* 0x000fe20008000000 */
[----:B------:R-:W-:Y:S01]  /*1440*/  SHF.R.S32.HI R5, RZ, 0x1f, R2 ;  /* 0x0000001fff057819 */ /* 0x000fe20000011402 */
[----:B------:R-:W-:Y:S01]  /*1450*/  IMAD.IADD R0, R3, 0x1, -R0 ;  /* 0x0000000103007824 */ /* 0x000fe200078e0a00 */
[----:B------:R-:W-:Y:S01]  /*1460*/  LOP3.LUT R3, R6, 0xfffffc00, RZ, 0xc0, !PT ;  /* 0xfffffc0006037812 */ /* 0x000fe200078ec0ff */
[----:B------:R-:W-:Y:S01]  /*1470*/  USHF.R.S32.HI UR11, URZ, 0x6, UR8 ;  /* 0x000000063f0b7899 */ /* 0x000fe20008011408 */
[----:B------:R-:W-:Y:S01]  /*1480*/  LEA.HI R5, R5, R4, RZ, 0x3 ;  /* 0x0000000405057211 */ /* 0x000fe200078f18ff */
[----:B------:R-:W-:Y:S01]  /*1490*/  IMAD.SHL.U32 R228, R0, 0x2, RZ ;  /* 0x0000000200e47824 */ /* 0x000fe200078e00ff */
[----:B------:R-:W-:Y:S01]  /*14a0*/  UMOV UR6, URZ ;  /* 0x0000003f00067c82 */ /* 0x000fe20008000000 */
[----:B------:R-:W-:Y:S01]  /*14b0*/  UMOV UR8, URZ ;  /* 0x0000003f00087c82 */ /* 0x000fe20008000000 */
[----:B------:R-:W-:Y:S01]  /*14c0*/  LOP3.LUT R5, R5, 0xfffffff8, RZ, 0xc0, !PT ;  /* 0xfffffff805057812 */ /* 0x000fe200078ec0ff */
[----:B------:R-:W-:Y:S01]  /*14d0*/  IMAD.IADD R0, R228, 0x1, R3 ;  /* 0x00000001e4007824 */ /* 0x000fe200078e0203 */
[----:B------:R-:W-:Y:S01]  /*14e0*/  UMOV UR22, URZ ;  /* 0x0000003f00167c82 */ /* 0x000fe20008000000 */
[----:B------:R-:W-:Y:S01]  /*14f0*/  ULDC.64 UR26, c[0x0][0x208] ;  /* 0x00008200001a7ab9 */ /* 0x000fe20000000a00 */
[----:B------:R-:W-:Y:S01]  /*1500*/  ULDC UR12, c[0x0][0xa04] ;  /* 0x00028100000c7ab9 */ /* 0x000fe20000000800 */
[----:B------:R-:W-:Y:S01]  /*1510*/  IMAD.IADD R5, R4, 0x1, -R5 ;  /* 0x0000000104057824 */ /* 0x000fe200078e0a05 */
[----:B------:R-:W-:Y:S01]  /*1520*/  ULDC UR13, c[0x0][0xa00] ;  /* 0x00028000000d7ab9 */ /* 0x000fe20000000800 */
[----:B------:R-:W-:-:S02]  /*1530*/  IMAD.IADD R2, R3, 0x1, R0 ;  /* 0x0000000103027824 */ /* 0x000fc400078e0200 */
[C---:B------:R-:W-:Y:S02]  /*1540*/  IMAD R0, R5.reuse, 0x8, R0 ;  /* 0x0000000805007824 */ /* 0x040fe400078e0200 */
[----:B------:R-:W-:Y:S02]  /*1550*/  IMAD.U32 R3, RZ, RZ, UR10 ;  /* 0x0000000aff037e24 */ /* 0x000fe4000f8e00ff */
[----:B------:R-:W-:Y:S01]  /*1560*/  IMAD R229, R5, 0x20, R2 ;  /* 0x0000002005e57824 */ /* 0x000fe200078e0202 */
[----:B------:R-:W-:-:S05]  /*1570*/  LEA R0, R0, UR36, 0x1 ;  /* 0x0000002400007c11 */ /* 0x000fca000f8e08ff */
[----:B------:R-:W-:-:S07]  /*1580*/  IMAD R0, R3, 0x2000, R0 ;  /* 0x0000200003007824 */ /* 0x000fce00078e0200 */
.L_x_40:
[----:B-12---:R-:W-:Y:S05]  /*1590*/  @!P0 BRA `(.L_x_19) ;  /* 0x0000000000048947 */ /* 0x006fea0003800000 */
[----:B------:R-:W-:Y:S01]  /*15a0*/  BPT.TRAP 0x1 ;  /* 0x000000040000795c */ /* 0x000fe20000300000 */
.L_x_19:
[----:B------:R-:W-:Y:S01]  /*15b0*/  ULEA UR14, UR23, UR36, 0x3 ;  /* 0x00000024170e7291 */ /* 0x000fe2000f8e183f */
[----:B------:R-:W-:-:S05]  /*15c0*/  IMAD.U32 R2, RZ, RZ, UR22 ;  /* 0x00000016ff027e24 */ /* 0x000fca000f8e00ff */
[----:B------:R-:W-:-:S04]  /*15d0*/  SHF.L.U32 R2, R2, 0x1f, RZ ;  /* 0x0000001f02027819 */ /* 0x000fc800000006ff */
[----:B------:R-:W1:Y:S02]  /*15e0*/  SYNCS.PHASECHK.TRANS64.TRYWAIT P1, [UR14+0x34400], R2 ;  /* 0x03440002ff0075a7 */ /* 0x000e64000802014e */
[----:B-1----:R-:W-:Y:S05]  /*15f0*/  @!P1 BRA `(.L_x_20) ;  /* 0x0000009800fc9947 */ /* 0x002fea0003800000 */
.L_x_137:
[----:B------:R-:W-:Y:S01]  /*1600*/  UIADD3 UR14, UR36, 0x14000, URZ ;  /* 0x00014000240e7890 */ /* 0x000fe2000fffe03f */
[----:B------:R-:W-:Y:S01]  /*1610*/  WARPGROUP.ARRIVE ;  /* 0x00000000000079c5 */ /* 0x000fe20000000000 */
[----:B------:R-:W-:Y:S02]  /*1620*/  USHF.R.U32.HI UR25, URZ, 0x4, UR36 ;  /* 0x000000043f197899 */ /* 0x000fe40008011624 */
[----:B------:R-:W-:Y:S02]  /*1630*/  USHF.R.U32.HI UR14, URZ, 0x4, UR14 ;  /* 0x000000043f0e7899 */ /* 0x000fe4000801160e */
[----:B------:R-:W-:Y:S02]  /*1640*/  ULOP3.LUT UR25, UR25, 0x3fff, URZ, 0xc0, !UPT ;  /* 0x00003fff19197892 */ /* 0x000fe4000f8ec03f */
[----:B------:R-:W-:Y:S02]  /*1650*/  ULOP3.LUT UR14, UR14, 0x3fff, URZ, 0xc0, !UPT ;  /* 0x00003fff0e0e7892 */ /* 0x000fe4000f8ec03f */
[----:B------:R-:W-:-:S02]  /*1660*/  USHF.L.U32 UR24, UR5, 0xa, URZ ;  /* 0x0000000a05187899 */ /* 0x000fc4000800063f */
[----:B------:R-:W-:Y:S02]  /*1670*/  ULOP3.LUT UR15, UR25, 0x10000, URZ, 0xfc, !UPT ;  /* 0x00010000190f7892 */ /* 0x000fe4000f8efc3f */
[----:B------:R-:W-:Y:S02]  /*1680*/  ULOP3.LUT UR28, UR14, 0x10000, URZ, 0xfc, !UPT ;  /* 0x000100000e1c7892 */ /* 0x000fe4000f8efc3f */
[----:B------:R-:W-:Y:S02]  /*1690*/  UIADD3 UR15, UR24, UR15, URZ ;  /* 0x0000000f180f7290 */ /* 0x000fe4000fffe03f */
[----:B------:R-:W-:Y:S01]  /*16a0*/  ULEA UR21, UR23, UR28, 0xa ;  /* 0x0000001c17157291 */ /* 0x000fe2000f8e503f */
[----:B------:R-:W-:Y:S01]  /*16b0*/  UMOV UR17, 0x40000040 ;  /* 0x4000004000117882 */ /* 0x000fe20000000000 */
[----:B------:R-:W-:-:S03]  /*16c0*/  UMOV UR19, 0x40000040 ;  /* 0x4000004000137882 */ /* 0x000fc60000000000 */
[----:B------:R-:W-:Y:S02]  /*16d0*/  UMOV UR16, UR15 ;  /* 0x0000000f00107c82 */ /* 0x000fe40008000000 */
[----:B------:R-:W-:Y:S02]  /*16e0*/  UMOV UR18, UR21 ;  /* 0x0000001500127c82 */ /* 0x000fe40008000000 */
[----:B------:R-:W-:Y:S01]  /*16f0*/  HGMMA.64x64x16.F32 R56, gdesc[UR16], RZ, !UPT, gsb0 ;  /* 0x00e00000103879f0 */ /* 0x000fe2000c0008ff */
[----:B------:R-:W-:Y:S02]  /*1700*/  UIADD3 UR16, UR15, 0x2, URZ ;  /* 0x000000020f107890 */ /* 0x000fe4000fffe03f */
[----:B------:R-:W-:Y:S01]  /*1710*/  UIADD3 UR18, UR21, 0x2, URZ ;  /* 0x0000000215127890 */ /* 0x000fe2000fffe03f */
[----:B------:R-:W-:Y:S01]  /*1720*/  UMOV UR17, 0x40000040 ;  /* 0x4000004000117882 */ /* 0x000fe20000000000 */
[----:B------:R-:W-:Y:S01]  /*1730*/  UMOV UR19, 0x40000040 ;  /* 0x4000004000137882 */ /* 0x000fe20000000000 */
[----:B------:R-:W-:-:S02]  /*1740*/  WARPGROUP.DEPBAR.LE gsb0, 0x0 ;  /* 0x00008000000079c5 */ /* 0x000fc40000010000 */
[----:B------:R-:W-:-:S06]  /*1750*/  WARPGROUP.ARRIVE ;  /* 0x00000000000079c5 */ /* 0x000fcc0000000000 */
[----:B------:R-:W-:Y:S01]  /*1760*/  HGMMA.64x64x16.F32 R56, gdesc[UR16], R56, gsb0 ;  /* 0x00e00000103879f0 */ /* 0x000fe20008000838 */
[----:B------:R-:W-:Y:S02]  /*1770*/  UIADD3 UR16, UR15, 0x4, URZ ;  /* 0x000000040f107890 */ /* 0x000fe4000fffe03f */
[----:B------:R-:W-:Y:S01]  /*1780*/  UIADD3 UR18, UR21, 0x4, URZ ;  /* 0x0000000415127890 */ /* 0x000fe2000fffe03f */
[----:B------:R-:W-:Y:S01]  /*1790*/  UMOV UR17, 0x40000040 ;  /* 0x4000004000117882 */ /* 0x000fe20000000000 */
[----:B------:R-:W-:Y:S01]  /*17a0*/  UMOV UR19, 0x40000040 ;  /* 0x4000004000137882 */ /* 0x000fe20000000000 */
[----:B------:R-:W-:Y:S02]  /*17b0*/  WARPGROUP.DEPBAR.LE gsb0, 0x0 ;  /* 0x00008000000079c5 */ /* 0x000fe40000010000 */
        /* <DEDUP_REMOVED lines=34> */
[----:B------:R-:W-:-:S04]  /*19e0*/  UIADD3 UR21, UR23, 0x1, URZ ;  /* 0x0000000117157890 */ /* 0x000fc8000fffe03f */
[----:B------:R-:W-:-:S04]  /*19f0*/  UISETP.NE.AND UP0, UPT, UR21, 0x4, UPT ;  /* 0x000000041500788c */ /* 0x000fc8000bf05270 */
[----:B------:R-:W-:Y:S01]  /*1a00*/  USEL UR21, UR21, URZ, UP0 ;  /* 0x0000003f15157287 */ /* 0x000fe20008000000 */
[----:B------:R-:W-:Y:S02]  /*1a10*/  WARPGROUP.DEPBAR.LE gsb0, 0x0 ;  /* 0x00008000000079c5 */ /* 0x000fe40000010000 */
[----:B------:R-:W-:-:S06]  /*1a20*/  WARPGROUP.ARRIVE ;  /* 0x00000000000079c5 */ /* 0x000fcc0000000000 */
[----:B------:R-:W-:Y:S01]  /*1a30*/  HGMMA.64x64x16.F32 R56, gdesc[UR16], R56, gsb0 ;  /* 0x00e00000103879f0 */ /* 0x000fe20008000838 */
[----:B------:R-:W-:-:S04]  /*1a40*/  USEL UR16, URZ, 0x1, UP0 ;  /* 0x000000013f107887 */ /* 0x000fc80008000000 */
[----:B------:R-:W-:Y:S01]  /*1a50*/  ULOP3.LUT UR22, UR22, UR16, URZ, 0x3c, !UPT ;  /* 0x0000001016167292 */ /* 0x000fe2000f8e3c3f */
[----:B------:R-:W-:Y:S02]  /*1a60*/  WARPGROUP.DEPBAR.LE gsb0, 0x0 ;  /* 0x00008000000079c5 */ /* 0x000fe40000010000 */
[----:B------:R-:W-:Y:S09]  /*1a70*/  @!P0 BRA `(.L_x_21) ;  /* 0x0000000000048947 */ /* 0x000ff20003800000 */
[----:B------:R-:W-:Y:S01]  /*1a80*/  BPT.TRAP 0x1 ;  /* 0x000000040000795c */ /* 0x000fe20000300000 */
.L_x_21:
[----:B------:R-:W-:Y:S01]  /*1a90*/  ULEA UR16, UR21, UR36, 0x3 ;  /* 0x0000002415107291 */ /* 0x000fe2000f8e183f */
[----:B-1----:R-:W-:-:S05]  /*1aa0*/  IMAD.U32 R2, RZ, RZ, UR22 ;  /* 0x00000016ff027e24 */ /* 0x002fca000f8e00ff */
[----:B------:R-:W-:-:S04]  /*1ab0*/  SHF.L.U32 R2, R2, 0x1f, RZ ;  /* 0x0000001f02027819 */ /* 0x000fc800000006ff */
[----:B------:R-:W1:Y:S02]  /*1ac0*/  SYNCS.PHASECHK.TRANS64.TRYWAIT P1, [UR16+0x34400], R2 ;  /* 0x03440002ff0075a7 */ /* 0x000e640008020150 */
[----:B-1----:R-:W-:Y:S05]  /*1ad0*/  @!P1 BRA `(.L_x_22) ;  /* 0x0000009400dc9947 */ /* 0x002fea0003800000 */
.L_x_138:
[----:B------:R-:W-:Y:S01]  /*1ae0*/  ULEA UR29, UR21, UR28, 0xa ;  /* 0x0000001c151d7291 */ /* 0x000fe2000f8e503f */
[----:B------:R-:W-:Y:S01]  /*1af0*/  WARPGROUP.ARRIVE ;  /* 0x00000000000079c5 */ /* 0x000fe20000000000 */
[----:B------:R-:W-:Y:S01]  /*1b00*/  UIADD3 UR16, UR15, 0x400, URZ ;  /* 0x000004000f107890 */ /* 0x000fe2000fffe03f */
[----:B-1----:R-:W1:Y:S01]  /*1b10*/  MUFU.RCP64H R3, 2.3591403961181640625 ;  /* 0x4002df8500037908 */ /* 0x002e620000001800 */
[----:B------:R-:W-:Y:S01]  /*1b20*/  UMOV UR19, 0x40000040 ;  /* 0x4000004000137882 */ /* 0x000fe20000000000 */
[----:B------:R-:W-:Y:S01]  /*1b30*/  UMOV UR17, 0x40000040 ;  /* 0x4000004000117882 */ /* 0x000fe20000000000 */
[----:B------:R-:W-:Y:S01]  /*1b40*/  IMAD.MOV.U32 R4, RZ, RZ, 0x458a2bb4 ;  /* 0x458a2bb4ff047424 */ /* 0x000fe200078e00ff */
[----:B------:R-:W-:Y:S01]  /*1b50*/  UMOV UR18, UR29 ;  /* 0x0000001d00127c82 */ /* 0x000fe20008000000 */
[----:B------:R-:W-:Y:S01]  /*1b60*/  IMAD.MOV.U32 R5, RZ, RZ, 0x4002df85 ;  /* 0x4002df85ff057424 */ /* 0x000fe200078e00ff */
[----:B------:R-:W-:Y:S01]  /*1b70*/  UMOV UR30, 0x2c515da4 ;  /* 0x2c515da4001e7882 */ /* 0x000fe20000000000 */
[----:B------:R-:W-:Y:S01]  /*1b80*/  IMAD.MOV.U32 R2, RZ, RZ, RZ ;  /* 0x000000ffff027224 */ /* 0x000fe200078e00ff */
[----:B------:R-:W-:Y:S01]  /*1b90*/  HGMMA.64x64x16.F32 R24, gdesc[UR16], RZ, !UPT, gsb0 ;  /* 0x00e00000101879f0 */ /* 0x000fe2000c0008ff */
[----:B------:R-:W-:Y:S01]  /*1ba0*/  UIADD3 UR16, UR15, 0x402, URZ ;  /* 0x000004020f107890 */ /* 0x000fe2000fffe03f */
[----:B------:R-:W-:Y:S01]  /*1bb0*/  IMAD.MOV.U32 R14, RZ, RZ, -0x105c611 ;  /* 0xfefa39efff0e7424 */ /* 0x000fe200078e00ff */
[----:B------:R-:W-:Y:S01]  /*1bc0*/  UIADD3 UR18, UR29, 0x2, URZ ;  /* 0x000000021d127890 */ /* 0x000fe2000fffe03f */
[----:B------:R-:W-:Y:S01]  /*1bd0*/  IMAD.MOV.U32 R15, RZ, RZ, 0x3fe62e42 ;  /* 0x3fe62e42ff0f7424 */ /* 0x000fe200078e00ff */
[----:B------:R-:W-:Y:S01]  /*1be0*/  UMOV UR17, 0x40000040 ;  /* 0x4000004000117882 */ /* 0x000fe20000000000 */
[----:B------:R-:W-:Y:S01]  /*1bf0*/  UMOV UR19, 0x40000040 ;  /* 0x4000004000137882 */ /* 0x000fe20000000000 */
[----:B------:R-:W-:Y:S01]  /*1c00*/  UMOV UR31, 0x3fd6fc2a ;  /* 0x3fd6fc2a001f7882 */ /* 0x000fe20000000000 */
[----:B------:R-:W-:Y:S01]  /*1c10*/  UMOV UR32, 0x9999a3c4 ;  /* 0x9999a3c400207882 */ /* 0x000fe20000000000 */
[----:B-1----:R-:W-:Y:S01]  /*1c20*/  DFMA R4, R2, -R4, 1 ;  /* 0x3ff000000204742b */ /* 0x002fe20000000804 */
[----:B------:R-:W-:Y:S01]  /*1c30*/  UMOV UR33, 0x3f899999 ;  /* 0x3f89999900217882 */ /* 0x000fe20000000000 */
[----:B------:R-:W-:Y:S01]  /*1c40*/  STL.128 [R1+0x20], RZ ;  /* 0x000020ff01007387 */ /* 0x000fe20000100c00 */
[----:B------:R-:W-:-:S03]  /*1c50*/  UIADD3 UR28, UR36, 0x344a0, URZ ;  /* 0x000344a0241c7890 */ /* 0x000fc6000fffe03f */
[----:B------:R-:W-:Y:S02]  /*1c60*/  STL.128 [R1+0x30], RZ ;  /* 0x000030ff01007387 */ /* 0x000fe40000100c00 */
[----:B------:R-:W-:Y:S02]  /*1c70*/  DFMA R4, R4, R4, R4 ;  /* 0x000000040404722b */ /* 0x000fe40000000004 */
[----:B------:R-:W-:Y:S04]  /*1c80*/  STL.128 [R1+0x10], RZ ;  /* 0x000010ff01007387 */ /* 0x000fe80000100c00 */
[----:B------:R-:W-:Y:S02]  /*1c90*/  STL.128 [R1], RZ ;  /* 0x000000ff01007387 */ /* 0x000fe40000100c00 */
[----:B------:R-:W-:Y:S01]  /*1ca0*/  DFMA R6, R2, R4, R2 ;  /* 0x000000040206722b */ /* 0x000fe20000000002 */
[----:B------:R-:W-:Y:S01]  /*1cb0*/  IMAD.MOV.U32 R4, RZ, RZ, -0x748574fc ;  /* 0x8b7a8b04ff047424 */ /* 0x000fe200078e00ff */
[----:B------:R-:W-:Y:S01]  /*1cc0*/  STL.128 [R1+0x40], RZ ;  /* 0x000040ff01007387 */ /* 0x000fe20000100c00 */
[----:B------:R-:W-:-:S03]  /*1cd0*/  IMAD.MOV.U32 R5, RZ, RZ, 0x3ed0ee25 ;  /* 0x3ed0ee25ff057424 */ /* 0x000fc600078e00ff */
[----:B------:R-:W-:Y:S02]  /*1ce0*/  STL.128 [R1+0x50], RZ ;  /* 0x000050ff01007387 */ /* 0x000fe40000100c00 */
[C---:B------:R-:W-:Y:S02]  /*1cf0*/  DMUL R2, R6.reuse, UR30 ;  /* 0x0000001e06027c28 */ /* 0x040fe40008000000 */
[----:B------:R-:W-:Y:S04]  /*1d00*/  STL.128 [R1+0x60], RZ ;  /* 0x000060ff01007387 */ /* 0x000fe80000100c00 */
[----:B------:R-:W-:Y:S02]  /*1d10*/  STL.128 [R1+0x70], RZ ;  /* 0x000070ff01007387 */ /* 0x000fe40000100c00 */
[----:B------:R-:W-:-:S08]  /*1d20*/  DFMA R2, R6, UR30, R2 ;  /* 0x0000001e06027c2b */ /* 0x000fd00008000002 */
[C---:B------:R-:W-:Y:S02]  /*1d30*/  DMUL R8, R2.reuse, R2 ;  /* 0x0000000202087228 */ /* 0x040fe40000000000 */
[----:B------:R-:W-:-:S08]  /*1d40*/  DADD R10, -R2, UR30 ;  /* 0x0000001e020a7e29 */ /* 0x000fd00008000100 */
[----:B------:R-:W-:-:S08]  /*1d50*/  DADD R12, R10, R10 ;  /* 0x000000000a0c7229 */ /* 0x000fd0000000000a */
[----:B------:R-:W-:-:S08]  /*1d60*/  DFMA R12, -R2, UR30, R12 ;  /* 0x0000001e020c7c2b */ /* 0x000fd0000800010c */
[----:B------:R-:W-:Y:S01]  /*1d70*/  DMUL R12, R6, R12 ;  /* 0x0000000c060c7228 */ /* 0x000fe20000000000 */
        /* <DEDUP_REMOVED lines=24> */
[----:B------:R-:W-:Y:S01]  /*1f00*/  UMOV UR16, 0x3ae80f1e ;  /* 0x3ae80f1e00107882 */ /* 0x000fe20000000000 */
[----:B------:R-:W-:Y:S01]  /*1f10*/  UMOV UR17, 0x3eb1380b ;  /* 0x3eb1380b00117882 */ /* 0x000fe20000000000 */
[----:B------:R-:W-:Y:S01]  /*1f20*/  UIADD3 UR18, UR29, 0x202, URZ ;  /* 0x000002021d127890 */ /* 0x000fe2000fffe03f */
[----:B------:R-:W-:Y:S01]  /*1f30*/  DFMA R4, R8, UR16, R4 ;  /* 0x0000001008047c2b */ /* 0x000fe20008000004 */
[----:B------:R-:W-:Y:S01]  /*1f40*/  UMOV UR16, 0x9f02676f ;  /* 0x9f02676f00107882 */ /* 0x000fe20000000000 */
[----:B------:R-:W-:Y:S01]  /*1f50*/  UMOV UR17, 0x3ef3b266 ;  /* 0x3ef3b26600117882 */ /* 0x000fe20000000000 */
[----:B------:R-:W-:-:S05]  /*1f60*/  UMOV UR19, 0x40000040 ;  /* 0x4000004000137882 */ /* 0x000fca0000000000 */
[----:B------:R-:W-:Y:S01]  /*1f70*/  DFMA R4, R8, R4, UR16 ;  /* 0x0000001008047e2b */ /* 0x000fe20008000004 */
[----:B------:R-:W-:Y:S01]  /*1f80*/  UMOV UR16, 0xa9ab0956 ;  /* 0xa9ab095600107882 */ /* 0x000fe20000000000 */
[----:B------:R-:W-:-:S06]  /*1f90*/  UMOV UR17, 0x3f1745cb ;  /* 0x3f1745cb00117882 */ /* 0x000fcc0000000000 */
[----:B------:R-:W-:Y:S01]  /*1fa0*/  DFMA R4, R8, R4, UR16 ;  /* 0x0000001008047e2b */ /* 0x000fe20008000004 */
[----:B------:R-:W-:Y:S01]  /*1fb0*/  UMOV UR16, 0x2d1b5154 ;  /* 0x2d1b515400107882 */ /* 0x000fe20000000000 */
[----:B------:R-:W-:-:S06]  /*1fc0*/  UMOV UR17, 0x3f3c71c7 ;  /* 0x3f3c71c700117882 */ /* 0x000fcc0000000000 */
[----:B------:R-:W-:Y:S01]  /*1fd0*/  DFMA R4, R8, R4, UR16 ;  /* 0x0000001008047e2b */ /* 0x000fe20008000004 */
[----:B------:R-:W-:Y:S01]  /*1fe0*/  UMOV UR16, 0x923be72d ;  /* 0x923be72d00107882 */ /* 0x000fe20000000000 */
[----:B------:R-:W-:-:S06]  /*1ff0*/  UMOV UR17, 0x3f624924 ;  /* 0x3f62492400117882 */ /* 0x000fcc0000000000 */
[----:B------:R-:W-:Y:S01]  /*2000*/  DFMA R4, R8, R4, UR16 ;  /* 0x0000001008047e2b */ /* 0x000fe20008000004 */
[----:B------:R-:W-:Y:S01]  /*2010*/  UIADD3 UR16, UR15, 0x602, URZ ;  /* 0x000006020f107890 */ /* 0x000fe2000fffe03f */
[----:B------:R-:W-:-:S06]  /*2020*/  UMOV UR17, 0x40000040 ;  /* 0x4000004000117882 */ /* 0x000fcc0000000000 */
[----:B------:R-:W-:Y:S02]  /*2030*/  DFMA R10, R8, R4, UR32 ;  /* 0x00000020080a7e2b */ /* 0x000fe40008000004 */
[----:B------:R-:W-:-:S08]  /*2040*/  DFMA R4, R14, 1, R2 ;  /* 0x3ff000000e04782b */ /* 0x000fd00000000002 */
[----:B------:R-:W-:-:S08]  /*2050*/  DFMA R6, R14, -1, R4 ;  /* 0xbff000000e06782b */ /* 0x000fd00000000004 */
[----:B------:R-:W-:Y:S01]  /*2060*/  DADD R6, -R2, R6 ;  /* 0x0000000002067229 */ /* 0x000fe20000000106 */
[----:B------:R-:W-:Y:S02]  /*2070*/  WARPGROUP.DEPBAR.LE gsb0, 0x0 ;  /* 0x00008000000079c5 */ /* 0x000fe40000010000 */
[----:B------:R-:W-:-:S06]  /*2080*/  WARPGROUP.ARRIVE ;  /* 0x00000000000079c5 */ /* 0x000fcc0000000000 */
[----:B------:R-:W-:Y:S01]  /*2090*/  HGMMA.64x64x16.F32 R24, gdesc[UR16], R24, gsb0 ;  /* 0x00e00000101879f0 */ /* 0x000fe20008000818 */
[----:B------:R-:W-:Y:S01]  /*20a0*/  UMOV UR16, 0x55555554 ;  /* 0x5555555400107882 */ /* 0x000fe20000000000 */
[----:B------:R-:W-:Y:S01]  /*20b0*/  UMOV UR17, 0x3fb55555 ;  /* 0x3fb5555500117882 */ /* 0x000fe20000000000 */
[----:B------:R-:W-:Y:S01]  /*20c0*/  UIADD3 UR18, UR29, 0x204, URZ ;  /* 0x000002041d127890 */ /* 0x000fe2000fffe03f */
[----:B------:R-:W-:Y:S01]  /*20d0*/  DFMA R10, R8, R10, UR16 ;  /* 0x00000010080a7e2b */ /* 0x000fe2000800000a */
[----:B------:R-:W-:Y:S01]  /*20e0*/  UMOV UR16, 0xffda0d24 ;  /* 0xffda0d2400107882 */ /* 0x000fe20000000000 */
[----:B------:R-:W-:Y:S01]  /*20f0*/  UMOV UR17, 0x3c7777d0 ;  /* 0x3c7777d000117882 */ /* 0x000fe20000000000 */
[----:B------:R-:W-:-:S05]  /*2100*/  UMOV UR19, 0x40000040 ;  /* 0x4000004000137882 */ /* 0x000fca0000000000 */
[----:B------:R-:W-:Y:S01]  /*2110*/  DMUL R10, R8, R10 ;  /* 0x0000000a080a7228 */ /* 0x000fe20000000000 */
[----:B------:R-:W-:-:S04]  /*2120*/  IMAD.U32 R9, RZ, RZ, UR23 ;  /* 0x00000017ff097e24 */ /* 0x000fc8000f8e00ff */
[----:B------:R-:W-:-:S03]  /*2130*/  IMAD R8, R9, 0x40, R228 ;  /* 0x0000004009087824 */ /* 0x000fc600078e02e4 */
[----:B------:R-:W-:Y:S01]  /*2140*/  DFMA R10, R2, R10, R12 ;  /* 0x0000000a020a722b */ /* 0x000fe2000000000c */
[----:B------:R-:W-:Y:S01]  /*2150*/  IMAD.MOV.U32 R2, RZ, RZ, 0x3b39803f ;  /* 0x3b39803fff027424 */ /* 0x000fe200078e00ff */
[----:B------:R-:W-:Y:S01]  /*2160*/  LEA R8, R8, UR36, 0x2 ;  /* 0x0000002408087c11 */ /* 0x000fe2000f8e10ff */
[----:B------:R-:W-:-:S05]  /*2170*/  IMAD.MOV.U32 R3, RZ, RZ, 0x3c7abc9e ;  /* 0x3c7abc9eff037424 */ /* 0x000fca00078e00ff */
[----:B------:R-:W-:-:S08]  /*2180*/  DADD R6, R10, -R6 ;  /* 0x000000000a067229 */ /* 0x000fd00000000806 */
[----:B------:R-:W-:-:S08]  /*2190*/  DFMA R6, R2, 1, R6 ;  /* 0x3ff000000206782b */ /* 0x000fd00000000006 */
[----:B------:R-:W-:-:S08]  /*21a0*/  DADD R6, R4, R6 ;  /* 0x0000000004067229 */ /* 0x000fd00000000006 */
[----:B------:R-:W-:Y:S01]  /*21b0*/  DMUL R2, R6, UR16 ;  /* 0x0000001006027c28 */ /* 0x000fe20008000000 */
[----:B------:R-:W-:Y:S01]  /*21c0*/  UMOV UR16, 0x652b82fe ;  /* 0x652b82fe00107882 */ /* 0x000fe20000000000 */
[----:B------:R-:W-:-:S06]  /*21d0*/  UMOV UR17, 0x3ff71547 ;  /* 0x3ff7154700117882 */ /* 0x000fcc0000000000 */
[----:B------:R-:W-:Y:S01]  /*21e0*/  DFMA R2, R6, UR16, R2 ;  /* 0x0000001006027c2b */ /* 0x000fe20008000002 */
[----:B------:R-:W-:Y:S01]  /*21f0*/  UIADD3 UR16, UR15, 0x604, URZ ;  /* 0x000006040f107890 */ /* 0x000fe2000fffe03f */
[----:B------:R-:W-:-:S08]  /*2200*/  UMOV UR17, 0x40000040 ;  /* 0x4000004000117882 */ /* 0x000fd00000000000 */
[----:B------:R1:W2:Y:S01]  /*2210*/  F2F.F32.F64 R2, R2 ;  /* 0x0000000200027310 */ /* 0x0002a20000301000 */
[----:B------:R-:W-:Y:S02]  /*2220*/  WARPGROUP.DEPBAR.LE gsb0, 0x0 ;  /* 0x00008000000079c5 */ /* 0x000fe40000010000 */
[----:B------:R-:W2:Y:S01]  /*2230*/  LDS.64 R220, [R8+0x34000] ;  /* 0x0340000008dc7984 */ /* 0x000ea20000000a00 */
[----:B-1----:R-:W-:-:S03]  /*2240*/  IMAD.U32 R3, RZ, RZ, UR21 ;  /* 0x00000015ff037e24 */ /* 0x002fc6000f8e00ff */
[----:B------:R-:W1:Y:S04]  /*2250*/  LDS.64 R224, [R8+0x34020] ;  /* 0x0340200008e07984 */ /* 0x000e680000000a00 */
[----:B------:R-:W3:Y:S04]  /*2260*/  LDS.64 R4, [R8+0x34040] ;  /* 0x0340400008047984 */ /* 0x000ee80000000a00 */
[----:B------:R-:W4:Y:S04]  /*2270*/  LDS.64 R10, [R8+0x34060] ;  /* 0x03406000080a7984 */ /* 0x000f280000000a00 */
[----:B------:R-:W5:Y:S04]  /*2280*/  LDS.64 R12, [R8+0x34080] ;  /* 0x03408000080c7984 */ /* 0x000f680000000a00 */
[----:B------:R-:W5:Y:S01]  /*2290*/  LDS.64 R16, [R8+0x340a0] ;  /* 0x0340a00008107984 */ /* 0x000f620000000a00 */
[----:B------:R-:W-:-:S06]  /*22a0*/  WARPGROUP.ARRIVE ;  /* 0x00000000000079c5 */ /* 0x000fcc0000000000 */
[----:B------:R-:W-:Y:S01]  /*22b0*/  HGMMA.64x64x16.F32 R24, gdesc[UR16], R24, gsb0 ;  /* 0x00e00000101879f0 */ /* 0x000fe20008000818 */
[----:B------:R-:W-:Y:S02]  /*22c0*/  UIADD3 UR16, UR15, 0x606, URZ ;  /* 0x000006060f107890 */ /* 0x000fe4000fffe03f */
[----:B------:R-:W-:Y:S01]  /*22d0*/  UIADD3 UR18, UR29, 0x206, URZ ;  /* 0x000002061d127890 */ /* 0x000fe2000fffe03f */
[----:B------:R-:W-:Y:S01]  /*22e0*/  UMOV UR17, 0x40000040 ;  /* 0x4000004000117882 */ /* 0x000fe20000000000 */
[----:B------:R-:W-:Y:S01]  /*22f0*/  UMOV UR19, 0x40000040 ;  /* 0x4000004000137882 */ /* 0x000fe20000000000 */
[----:B------:R-:W-:-:S04]  /*2300*/  ULEA UR15, UR37, UR38, 0x1 ;  /* 0x00000026250f7291 */ /* 0x000fc8000f8e083f */
[----:B------:R-:W-:Y:S01]  /*2310*/  ULEA UR15, UR15, UR28, 0x3 ;  /* 0x0000001c0f0f7291 */ /* 0x000fe2000f8e183f */
[C---:B--2---:R-:W-:Y:S01]  /*2320*/  FMUL R220, R2.reuse, R220 ;  /* 0x000000dc02dc7220 */ /* 0x044fe20000400000 */
[C---:B------:R-:W-:Y:S01]  /*2330*/  FMUL R221, R2.reuse, R221 ;  /* 0x000000dd02dd7220 */ /* 0x040fe20000400000 */
[C---:B-1----:R-:W-:Y:S01]  /*2340*/  FMUL R224, R2.reuse, R224 ;  /* 0x000000e002e07220 */ /* 0x042fe20000400000 */
[----:B------:R-:W-:Y:S01]  /*2350*/  FMUL R225, R2, R225 ;  /* 0x000000e102e17220 */ /* 0x000fe20000400000 */
[--C-:B------:R-:W-:Y:S02]  /*2360*/  IMAD.MOV.U32 R222, RZ, RZ, R220.reuse ;  /* 0x000000ffffde7224 */ /* 0x100fe400078e00dc */
[----:B------:R-:W-:Y:S01]  /*2370*/  FFMA R56, R56, UR12, -R220 ;  /* 0x0000000c38387c23 */ /* 0x000fe200080008dc */
[C---:B---3--:R-:W-:Y:S01]  /*2380*/  FMUL R4, R2.reuse, R4 ;  /* 0x0000000402047220 */ /* 0x048fe20000400000 */
[----:B------:R-:W-:Y:S01]  /*2390*/  FMUL R5, R2, R5 ;  /* 0x0000000502057220 */ /* 0x000fe20000400000 */
[----:B------:R-:W-:-:S02]  /*23a0*/  IMAD.MOV.U32 R226, RZ, RZ, R224 ;  /* 0x000000ffffe27224 */ /* 0x000fc400078e00e0 */
[----:B------:R-:W-:Y:S01]  /*23b0*/  FFMA R58, R58, UR12, -R220 ;  /* 0x0000000c3a3a7c23 */ /* 0x000fe200080008dc */
[C---:B----4-:R-:W-:Y:S01]  /*23c0*/  FMUL R9, R2.reuse, R11 ;  /* 0x0000000b02097220 */ /* 0x050fe20000400000 */
[----:B------:R-:W-:Y:S02]  /*23d0*/  IMAD.MOV.U32 R6, RZ, RZ, R4 ;  /* 0x000000ffff067224 */ /* 0x000fe400078e0004 */
[----:B------:R-:W-:Y:S01]  /*23e0*/  FFMA R59, R59, UR12, -R221 ;  /* 0x0000000c3b3b7c23 */ /* 0x000fe200080008dd */
[----:B------:R-:W-:Y:S02]  /*23f0*/  IMAD.MOV.U32 R7, RZ, RZ, R5 ;  /* 0x000000ffff077224 */ /* 0x000fe400078e0005 */
[C---:B-----5:R-:W-:Y:S01]  /*2400*/  FMUL R12, R2.reuse, R12 ;  /* 0x0000000c020c7220 */ /* 0x060fe20000400000 */
[----:B------:R-:W-:Y:S01]  /*2410*/  FMUL R13, R2, R13 ;  /* 0x0000000d020d7220 */ /* 0x000fe20000400000 */
[----:B------:R-:W-:Y:S01]  /*2420*/  IMAD.MOV.U32 R11, RZ, RZ, R9 ;  /* 0x000000ffff0b7224 */ /* 0x000fe200078e0009 */
[----:B------:R-:W-:Y:S01]  /*2430*/  FSETP.GEU.AND P6, PT, R58, -126, PT ;  /* 0xc2fc00003a00780b */ /* 0x000fe20003fce000 */
[C---:B------:R-:W-:Y:S01]  /*2440*/  FMUL R16, R2.reuse, R16 ;  /* 0x0000001002107220 */ /* 0x040fe20000400000 */
[----:B------:R-:W-:Y:S01]  /*2450*/  FMUL R17, R2, R17 ;  /* 0x0000001102117220 */ /* 0x000fe20000400000 */
[----:B------:R-:W-:Y:S01]  /*2460*/  STL.128 [R1+0x20], R4 ;  /* 0x0000200401007387 */ /* 0x000fe20000100c00 */
[----:B------:R-:W-:Y:S01]  /*2470*/  IMAD.MOV.U32 R227, RZ, RZ, R225 ;  /* 0x000000ffffe37224 */ /* 0x000fe200078e00e1 */
[----:B------:R-:W-:Y:S01]  /*2480*/  FSETP.GEU.AND P5, PT, R59, -126, PT ;  /* 0xc2fc00003b00780b */ /* 0x000fe20003fae000 */
[----:B------:R-:W-:Y:S01]  /*2490*/  IMAD.MOV.U32 R223, RZ, RZ, R221 ;  /* 0x000000ffffdf7224 */ /* 0x000fe200078e00dd */
[----:B------:R-:W-:Y:S01]  /*24a0*/  FSETP.GEU.AND P1, PT, R56, -126, PT ;  /* 0xc2fc00003800780b */ /* 0x000fe20003f2e000 */
[----:B------:R-:W-:Y:S01]  /*24b0*/  IMAD.MOV.U32 R14, RZ, RZ, R12 ;  /* 0x000000ffff0e7224 */ /* 0x000fe200078e000c */
[----:B------:R1:W-:Y:S01]  /*24c0*/  STL.128 [R1+0x10], R224 ;  /* 0x000010e001007387 */ /* 0x0003e20000100c00 */
[----:B------:R-:W-:-:S02]  /*24d0*/  IMAD.MOV.U32 R15, RZ, RZ, R13 ;  /* 0x000000ffff0f7224 */ /* 0x000fc400078e000d */
[----:B------:R-:W-:Y:S01]  /*24e0*/  FFMA R62, R62, UR12, -R224 ;  /* 0x0000000c3e3e7c23 */ /* 0x000fe200080008e0 */
[----:B------:R-:W-:Y:S01]  /*24f0*/  IMAD.MOV.U32 R18, RZ, RZ, R16 ;  /* 0x000000ffff127224 */ /* 0x000fe200078e0010 */
[----:B------:R2:W-:Y:S01]  /*2500*/  STL.128 [R1], R220 ;  /* 0x000000dc01007387 */ /* 0x0005e20000100c00 */
[----:B------:R-:W-:Y:S02]  /*2510*/  IMAD.MOV.U32 R19, RZ, RZ, R17 ;  /* 0x000000ffff137224 */ /* 0x000fe400078e0011 */
[----:B------:R-:W-:Y:S01]  /*2520*/  @!P6 FMUL R58, R58, 0.5 ;  /* 0x3f0000003a3ae820 */ /* 0x000fe20000400000 */
[----:B------:R-:W-:Y:S01]  /*2530*/  FFMA R63, R63, UR12, -R225 ;  /* 0x0000000c3f3f7c23 */ /* 0x000fe200080008e1 */
[----:B------:R-:W-:Y:S01]  /*2540*/  STL.128 [R1+0x40], R12 ;  /* 0x0000400c01007387 */ /* 0x000fe20000100c00 */
[----:B------:R-:W-:Y:S01]  /*2550*/  @!P5 FMUL R59, R59, 0.5 ;  /* 0x3f0000003b3bd820 */ /* 0x000fe20000400000 */
[----:B------:R-:W-:Y:S02]  /*2560*/  @!P1 FMUL R56, R56, 0.5 ;  /* 0x3f00000038389820 */ /* 0x000fe40000400000 */
[----:B------:R-:W-:Y:S01]  /*2570*/  STL.128 [R1+0x50], R16 ;  /* 0x0000501001007387 */ /* 0x000fe20000100c00 */
[----:B-1----:R-:W-:Y:S01]  /*2580*/  IMAD.U32 R227, RZ, RZ, UR20 ;  /* 0x00000014ffe37e24 */ /* 0x002fe2000f8e00ff */
[----:B------:R1:W3:Y:S01]  /*2590*/  MUFU.EX2 R226, R59 ;  /* 0x0000003b00e27308 */ /* 0x0002e20000000800 */
[----:B--2---:R-:W-:-:S03]  /*25a0*/  FFMA R221, R57, UR12, -R221 ;  /* 0x0000000c39dd7c23 */ /* 0x004fc600080008dd */
[----:B------:R-:W-:Y:S01]  /*25b0*/  SHF.L.U32 R227, R227, 0x1f, RZ ;  /* 0x0000001fe3e37819 */ /* 0x000fe200000006ff */
[----:B------:R-:W-:Y:S01]  /*25c0*/  FFMA R57, R60, UR12, -R224 ;  /* 0x0000000c3c397c23 */ /* 0x000fe200080008e0 */
[----:B------:R-:W-:Y:S02]  /*25d0*/  FFMA R224, R61, UR12, -R225 ;  /* 0x0000000c3de07c23 */ /* 0x000fe400080008e1 */
[----:B------:R1:W2:Y:S01]  /*25e0*/  MUFU.EX2 R220, R58 ;  /* 0x0000003a00dc7308 */ /* 0x0002a20000000800 */
[----:B------:R-:W-:Y:S02]  /*25f0*/  FSETP.GEU.AND P4, PT, R221, -126, PT ;  /* 0xc2fc0000dd00780b */ /* 0x000fe40003f8e000 */
[----:B------:R-:W-:-:S05]  /*2600*/  FSETP.GEU.AND P3, PT, R57, -126, PT ;  /* 0xc2fc00003900780b */ /* 0x000fca0003f6e000 */
[----:B------:R1:W4:Y:S01]  /*2610*/  MUFU.EX2 R60, R56 ;  /* 0x00000038003c7308 */ /* 0x0003220000000800 */
[----:B------:R-:W-:Y:S02]  /*2620*/  WARPGROUP.DEPBAR.LE gsb0, 0x0 ;  /* 0x00008000000079c5 */ /* 0x000fe40000010000 */
[----:B------:R-:W5:Y:S04]  /*2630*/  LDS.64 R20, [R8+0x340c0] ;  /* 0x0340c00008147984 */ /* 0x000f680000000a00 */
[----:B------:R3:W1:Y:S02]  /*2640*/  LDS.64 R216, [R8+0x340e0] ;  /* 0x0340e00008d87984 */ /* 0x0006640000000a00 */
[----:B---3--:R-:W-:-:S04]  /*2650*/  FMUL R8, R2, R10 ;  /* 0x0000000a02087220 */ /* 0x008fc80000400000 */
[----:B------:R-:W-:-:S05]  /*2660*/  IMAD.MOV.U32 R10, RZ, RZ, R8 ;  /* 0x000000ffff0a7224 */ /* 0x000fca00078e0008 */
[----:B------:R3:W-:Y:S01]  /*2670*/  STL.128 [R1+0x30], R8 ;  /* 0x0000300801007387 */ /* 0x0007e20000100c00 */
[C---:B-----5:R-:W-:Y:S01]  /*2680*/  FMUL R20, R2.reuse, R20 ;  /* 0x0000001402147220 */ /* 0x060fe20000400000 */
[C---:B------:R-:W-:Y:S01]  /*2690*/  FMUL R21, R2.reuse, R21 ;  /* 0x0000001502157220 */ /* 0x040fe20000400000 */
[C---:B-1----:R-:W-:Y:S01]  /*26a0*/  FMUL R216, R2.reuse, R216 ;  /* 0x000000d802d87220 */ /* 0x042fe20000400000 */
[----:B------:R-:W-:Y:S01]  /*26b0*/  FMUL R217, R2, R217 ;  /* 0x000000d902d97220 */ /* 0x000fe20000400000 */
[----:B------:R-:W-:Y:S02]  /*26c0*/  IMAD R2, R3, 0x40, R228 ;  /* 0x0000004003027824 */ /* 0x000fe400078e02e4 */
[----:B------:R-:W-:Y:S02]  /*26d0*/  IMAD.MOV.U32 R22, RZ, RZ, R20 ;  /* 0x000000ffff167224 */ /* 0x000fe400078e0014 */
[----:B------:R-:W-:Y:S01]  /*26e0*/  IMAD.MOV.U32 R23, RZ, RZ, R21 ;  /* 0x000000ffff177224 */ /* 0x000fe200078e0015 */
[----:B------:R-:W-:Y:S01]  /*26f0*/  LEA R230, R2, UR36, 0x2 ;  /* 0x0000002402e67c11 */ /* 0x000fe2000f8e10ff */
[----:B------:R-:W-:-:S02]  /*2700*/  IMAD.MOV.U32 R218, RZ, RZ, R216 ;  /* 0x000000ffffda7224 */ /* 0x000fc400078e00d8 */
[----:B------:R-:W-:Y:S01]  /*2710*/  IMAD.MOV.U32 R219, RZ, RZ, R217 ;  /* 0x000000ffffdb7224 */ /* 0x000fe200078e00d9 */
[----:B------:R3:W-:Y:S04]  /*2720*/  STL.128 [R1+0x60], R20 ;  /* 0x0000601401007387 */ /* 0x0007e80000100c00 */
[----:B------:R3:W1:Y:S04]  /*2730*/  LDS.64 R10, [R230+0x34000] ;  /* 0x03400000e60a7984 */ /* 0x0006680000000a00 */
[----:B------:R3:W1:Y:S04]  /*2740*/  LDS.64 R6, [R230+0x34020] ;  /* 0x03402000e6067984 */ /* 0x0006680000000a00 */
[----:B------:R3:W1:Y:S01]  /*2750*/  LDS.64 R2, [R230+0x34040] ;  /* 0x03404000e6027984 */ /* 0x0006620000000a00 */
[----:B------:R-:W-:-:S03]  /*2760*/  WARPGROUP.ARRIVE ;  /* 0x00000000000079c5 */ /* 0x000fc60000000000 */
[----:B------:R3:W-:Y:S03]  /*2770*/  STL.128 [R1+0x70], R216 ;  /* 0x000070d801007387 */ /* 0x0007e60000100c00 */
[----:B------:R-:W-:Y:S03]  /*2780*/  HGMMA.64x64x16.F32 R24, gdesc[UR16], R24, gsb0 ;  /* 0x00e00000101879f0 */ /* 0x000fe60008000818 */
[----:B------:R-:W-:Y:S02]  /*2790*/  WARPGROUP.DEPBAR.LE gsb0, 0x0 ;  /* 0x00008000000079c5 */ /* 0x000fe40000010000 */
[----:B------:R3:W1:Y:S04]  /*27a0*/  LDS.64 R14, [R230+0x34060] ;  /* 0x03406000e60e7984 */ /* 0x0006680000000a00 */
[----:B------:R3:W1:Y:S04]  /*27b0*/  LDS.64 R18, [R230+0x34080] ;  /* 0x03408000e6127984 */ /* 0x0006680000000a00 */
[----:B------:R3:W1:Y:S04]  /*27c0*/  LDS.64 R22, [R230+0x340a0] ;  /* 0x0340a000e6167984 */ /* 0x0006680000000a00 */
[----:B------:R3:W1:Y:S04]  /*27d0*/  LDS.64 R218, [R230+0x340c0] ;  /* 0x0340c000e6da7984 */ /* 0x0006680000000a00 */
[----:B------:R3:W1:Y:S01]  /*27e0*/  LDS.64 R222, [R230+0x340e0] ;  /* 0x0340e000e6de7984 */ /* 0x0006620000000a00 */
[----:B------:R-:W5:Y:S02]  /*27f0*/  SYNCS.PHASECHK.TRANS64.TRYWAIT P2, [UR15], R227 ;  /* 0x000000e3ff0075a7 */ /* 0x000f64000804014f */
[----:B-12345:R-:W-:Y:S05]  /*2800*/  @!P2 BRA `(.L_x_23) ;  /* 0x0000008800a8a947 */ /* 0x03efea0003800000 */
.L_x_139:
[----:B------:R-:W-:Y:S01]  /*2810*/  @!P6 FMUL R220, R220, R220 ;  /* 0x000000dcdcdce220 */ /* 0x000fe20000400000 */
[----:B------:R-:W-:Y:S01]  /*2820*/  @!P5 FMUL R226, R226, R226 ;  /* 0x000000e2e2e2d220 */ /* 0x000fe20000400000 */
[----:B------:R-:W-:Y:S01]  /*2830*/  FSETP.GEU.AND P2, PT, R224, -126, PT ;  /* 0xc2fc0000e000780b */ /* 0x000fe20003f4e000 */
[----:B------:R-:W-:Y:S01]  /*2840*/  @!P4 FMUL R221, R221, 0.5 ;  /* 0x3f000000ddddc820 */ /* 0x000fe20000400000 */
[----:B------:R-:W-:Y:S01]  /*2850*/  FSETP.GEU.AND P6, PT, R62, -126, PT ;  /* 0xc2fc00003e00780b */ /* 0x000fe20003fce000 */
[----:B------:R-:W-:Y:S01]  /*2860*/  @!P3 FMUL R57, R57, 0.5 ;  /* 0x3f0000003939b820 */ /* 0x000fe20000400000 */
[C---:B------:R-:W-:Y:S01]  /*2870*/  FSETP.GEU.AND P5, PT, R63.reuse, -126, PT ;  /* 0xc2fc00003f00780b */ /* 0x040fe20003fae000 */
[----:B------:R-:W-:Y:S01]  /*2880*/  ULOP3.LUT UR29, UR38, 0x1, URZ, 0xc, !UPT ;  /* 0x00000001261d7892 */ /* 0x000fe2000f8e0c3f */
[----:B------:R-:W-:Y:S01]  /*2890*/  @!P1 FMUL R60, R60, R60 ;  /* 0x0000003c3c3c9220 */ /* 0x000fe20000400000 */
[----:B------:R-:W2:Y:S01]  /*28a0*/  MUFU.EX2 R221, R221 ;  /* 0x000000dd00dd7308 */ /* 0x000ea20000000800 */
[----:B------:R-:W-:Y:S01]  /*28b0*/  USHF.L.U32 UR15, UR37, 0x1, URZ ;  /* 0x00000001250f7899 */ /* 0x000fe2000800063f */
[--C-:B------:R-:W-:Y:S01]  /*28c0*/  FFMA R64, R64, UR12, -R4.reuse ;  /* 0x0000000c40407c23 */ /* 0x100fe20008000804 */
[----:B------:R-:W-:Y:S01]  /*28d0*/  ULOP3.LUT UR30, UR14, 0x2000000, URZ, 0xfc, !UPT ;  /* 0x020000000e1e7892 */ /* 0x000fe2000f8efc3f */
[----:B------:R-:W-:Y:S01]  /*28e0*/  FFMA R66, R66, UR12, -R4 ;  /* 0x0000000c42427c23 */ /* 0x000fe20008000804 */
[----:B------:R-:W-:Y:S01]  /*28f0*/  ULOP3.LUT UR15, UR15, 0xfffffffe, UR29, 0xe2, !UPT ;  /* 0xfffffffe0f0f7892 */ /* 0x000fe2000f8ee21d */
[----:B------:R-:W-:Y:S01]  /*2900*/  @!P2 FMUL R224, R224, 0.5 ;  /* 0x3f000000e0e0a820 */ /* 0x000fe20000400000 */
[----:B------:R-:W-:Y:S01]  /*2910*/  ULEA UR17, UR21, UR30, 0xa ;  /* 0x0000001e15117291 */ /* 0x000fe2000f8e503f */
[----:B------:R-:W-:Y:S01]  /*2920*/  @!P6 FMUL R62, R62, 0.5 ;  /* 0x3f0000003e3ee820 */ /* 0x000fe20000400000 */
[----:B------:R3:W4:Y:S01]  /*2930*/  MUFU.EX2 R61, R57 ;  /* 0x00000039003d7308 */ /* 0x0007220000000800 */
[----:B------:R-:W-:Y:S01]  /*2940*/  @!P5 FMUL R63, R63, 0.5 ;  /* 0x3f0000003f3fd820 */ /* 0x000fe20000400000 */
[----:B------:R-:W-:Y:S01]  /*2950*/  ULEA UR16, UR15, UR28, 0x3 ;  /* 0x0000001c0f107291 */ /* 0x000fe2000f8e183f */
[--C-:B------:R-:W-:Y:S01]  /*2960*/  FFMA R68, R68, UR12, -R8.reuse ;  /* 0x0000000c44447c23 */ /* 0x100fe20008000808 */
[----:B------:R-:W-:Y:S01]  /*2970*/  FFMA R70, R70, UR12, -R8 ;  /* 0x0000000c46467c23 */ /* 0x000fe20008000808 */
[----:B------:R-:W-:Y:S01]  /*2980*/  UMOV UR14, UR17 ;  /* 0x00000011000e7c82 */ /* 0x000fe20008000000 */
[----:B------:R-:W-:Y:S01]  /*2990*/  UMOV UR15, 0x40000040 ;  /* 0x40000040000f7882 */ /* 0x000fe20000000000 */
[--C-:B------:R-:W-:Y:S01]  /*29a0*/  FFMA R69, R69, UR12, -R9.reuse ;  /* 0x0000000c45457c23 */ /* 0x100fe20008000809 */
[----:B------:R-:W5:Y:S01]  /*29b0*/  MUFU.EX2 R224, R224 ;  /* 0x000000e000e07308 */ /* 0x000f620000000800 */
[----:B--2---:R-:W-:Y:S01]  /*29c0*/  @!P4 FMUL R221, R221, R221 ;  /* 0x000000ddddddc220 */ /* 0x004fe20000400000 */
[----:B---3--:R-:W-:Y:S01]  /*29d0*/  F2FP.F16.F32.PACK_AB R57, R226, R220 ;  /* 0x000000dce239723e */ /* 0x008fe200000000ff */
[----:B------:R-:W-:Y:S01]  /*29e0*/  SYNCS.ARRIVE.TRANS64.A1T0 RZ, [UR16], RZ ;  /* 0x000000ffffff79a7 */ /* 0x000fe20008100010 */
[----:B------:R-:W-:Y:S01]  /*29f0*/  FFMA R71, R71, UR12, -R9 ;  /* 0x0000000c47477c23 */ /* 0x000fe20008000809 */
[----:B------:R-:W-:Y:S01]  /*2a00*/  FSETP.GEU.AND P4, PT, R68, -126, PT ;  /* 0xc2fc00004400780b */ /* 0x000fe20003f8e000 */
[--C-:B------:R-:W-:Y:S01]  /*2a10*/  FFMA R72, R72, UR12, -R12.reuse ;  /* 0x0000000c48487c23 */ /* 0x100fe2000800080c */
[----:B-1----:R-:W-:Y:S01]  /*2a20*/  F2FP.F16.F32.PACK_AB R56, R221, R60 ;  /* 0x0000003cdd38723e */ /* 0x002fe200000000ff */
[----:B------:R-:W1:Y:S01]  /*2a30*/  MUFU.EX2 R62, R62 ;  /* 0x0000003e003e7308 */ /* 0x000e620000000800 */
[----:B----4-:R-:W-:Y:S01]  /*2a40*/  @!P3 FMUL R61, R61, R61 ;  /* 0x0000003d3d3db220 */ /* 0x010fe20000400000 */
[----:B------:R-:W-:Y:S01]  /*2a50*/  FFMA R74, R74, UR12, -R12 ;  /* 0x0000000c4a4a7c23 */ /* 0x000fe2000800080c */
[--C-:B------:R-:W-:Y:S01]  /*2a60*/  FFMA R77, R77, UR12, -R17.reuse ;  /* 0x0000000c4d4d7c23 */ /* 0x100fe20008000811 */
[----:B------:R-:W-:Y:S01]  /*2a70*/  FFMA R78, R78, UR12, -R16 ;  /* 0x0000000c4e4e7c23 */ /* 0x000fe20008000810 */
[----:B------:R-:W-:Y:S01]  /*2a80*/  FFMA R79, R79, UR12, -R17 ;  /* 0x0000000c4f4f7c23 */ /* 0x000fe20008000811 */
[--C-:B------:R-:W-:Y:S01]  /*2a90*/  FFMA R80, R80, UR12, -R20.reuse ;  /* 0x0000000c50507c23 */ /* 0x100fe20008000814 */
[----:B------:R-:W-:Y:S01]  /*2aa0*/  FFMA R82, R82, UR12, -R20 ;  /* 0x0000000c52527c23 */ /* 0x000fe20008000814 */
[----:B------:R-:W2:Y:S01]  /*2ab0*/  MUFU.EX2 R63, R63 ;  /* 0x0000003f003f7308 */ /* 0x000ea20000000800 */
[----:B-----5:R-:W-:Y:S01]  /*2ac0*/  @!P2 FMUL R224, R224, R224 ;  /* 0x000000e0e0e0a220 */ /* 0x020fe20000400000 */
[----:B------:R-:W-:Y:S01]  /*2ad0*/  FSETP.GEU.AND P2, PT, R66, -126, PT ;  /* 0xc2fc00004200780b */ /* 0x000fe20003f4e000 */
[----:B------:R-:W-:Y:S01]  /*2ae0*/  @!P4 FMUL R68, R68, 0.5 ;  /* 0x3f0000004444c820 */ /* 0x000fe20000400000 */
[----:B------:R-:W-:Y:S01]  /*2af0*/  FMUL R60, R60, UR13 ;  /* 0x0000000d3c3c7c20 */ /* 0x000fe20008400000 */
[--C-:B------:R-:W-:Y:S01]  /*2b00*/  FFMA R81, R81, UR12, -R21.reuse ;  /* 0x0000000c51517c23 */ /* 0x100fe20008000815 */
[----:B------:R-:W-:Y:S01]  /*2b10*/  F2FP.F16.F32.PACK_AB R58, R224, R61 ;  /* 0x0000003de03a723e */ /* 0x000fe200000000ff */
[----:B------:R-:W-:Y:S01]  /*2b20*/  FFMA R21, R83, UR12, -R21 ;  /* 0x0000000c53157c23 */ /* 0x000fe20008000815 */
[--C-:B------:R-:W-:Y:S01]  /*2b30*/  FFMA R84, R84, UR12, -R216.reuse ;  /* 0x0000000c54547c23 */ /* 0x100fe200080008d8 */
[----:B-1----:R-:W-:Y:S01]  /*2b40*/  @!P6 FMUL R62, R62, R62 ;  /* 0x0000003e3e3ee220 */ /* 0x002fe20000400000 */
[----:B------:R-:W-:Y:S01]  /*2b50*/  FSETP.GEU.AND P6, PT, R64, -126, PT ;  /* 0xc2fc00004000780b */ /* 0x000fe20003fce000 */
[----:B------:R-:W-:Y:S01]  /*2b60*/  FFMA R86, R86, UR12, -R216 ;  /* 0x0000000c56567c23 */ /* 0x000fe200080008d8 */
[--C-:B------:R-:W-:Y:S01]  /*2b70*/  FFMA R85, R85, UR12, -R217.reuse ;  /* 0x0000000c55557c23 */ /* 0x100fe200080008d9 */
[----:B------:R-:W-:Y:S01]  /*2b80*/  FFMA R87, R87, UR12, -R217 ;  /* 0x0000000c57577c23 */ /* 0x000fe200080008d9 */
[----:B------:R-:W-:Y:S01]  /*2b90*/  FADD R28, R28, -R6 ;  /* 0x800000061c1c7221 */ /* 0x000fe20000000000 */
[----:B------:R-:W-:Y:S01]  /*2ba0*/  @!P2 FMUL R66, R66, 0.5 ;  /* 0x3f0000004242a820 */ /* 0x000fe20000400000 */
[--C-:B------:R-:W-:Y:S01]  /*2bb0*/  FADD R44, R44, -R22.reuse ;  /* 0x800000162c2c7221 */ /* 0x100fe20000000000 */
[----:B--2---:R-:W-:Y:S01]  /*2bc0*/  @!P5 FMUL R63, R63, R63 ;  /* 0x0000003f3f3fd220 */ /* 0x004fe20000400000 */
[----:B------:R-:W-:Y:S01]  /*2bd0*/  FSETP.GEU.AND P5, PT, R69, -126, PT ;  /* 0xc2fc00004500780b */ /* 0x000fe20003fae000 */
[----:B------:R-:W1:Y:S01]  /*2be0*/  MUFU.EX2 R8, R66 ;  /* 0x0000004200087308 */ /* 0x000e620000000800 */
[----:B------:R-:W-:Y:S01]  /*2bf0*/  FADD R22, R46, -R22 ;  /* 0x800000162e167221 */ /* 0x000fe20000000000 */
[----:B------:R-:W-:Y:S01]  /*2c00*/  UIADD3 UR37, UR37, 0x1, URZ ;  /* 0x0000000125257890 */ /* 0x000fe2000fffe03f */
[C---:B------:R-:W-:Y:S01]  /*2c10*/  F2FP.F16.F32.PACK_AB R59, R63.reuse, R62 ;  /* 0x0000003e3f3b723e */ /* 0x040fe200000000ff */
[----:B------:R-:W-:Y:S01]  /*2c20*/  @!P6 FMUL R64, R64, 0.5 ;  /* 0x3f0000004040e820 */ /* 0x000fe20000400000 */
[----:B------:R-:W-:Y:S01]  /*2c30*/  FMUL R62, R62, UR13 ;  /* 0x0000000d3e3e7c20 */ /* 0x000fe20008400000 */
[----:B------:R-:W-:Y:S01]  /*2c40*/  FMUL R63, R63, UR13 ;  /* 0x0000000d3f3f7c20 */ /* 0x000fe20008400000 */
[----:B------:R-:W-:Y:S01]  /*2c50*/  WARPGROUP.ARRIVE ;  /* 0x00000000000079c5 */ /* 0x000fe20000000000 */
[----:B------:R-:W2:Y:S01]  /*2c60*/  MUFU.EX2 R4, R64 ;  /* 0x0000004000047308 */ /* 0x000ea20000000800 */
[----:B------:R-:W-:Y:S01]  /*2c70*/  UISETP.NE.AND UP0, UPT, UR37, 0x2, UPT ;  /* 0x000000022500788c */ /* 0x000fe2000bf05270 */
[----:B------:R-:W-:Y:S01]  /*2c80*/  FADD R45, R45, -R23 ;  /* 0x800000172d2d7221 */ /* 0x000fe20000000000 */
[----:B------:R-:W-:Y:S01]  /*2c90*/  FMUL R221, R221, UR13 ;  /* 0x0000000ddddd7c20 */ /* 0x000fe20008400000 */
[----:B------:R-:W-:Y:S01]  /*2ca0*/  @!P5 FMUL R69, R69, 0.5 ;  /* 0x3f0000004545d820 */ /* 0x000fe20000400000 */
[----:B------:R-:W-:Y:S01]  /*2cb0*/  HGMMA.64x128x16.F32 R88, R56, gdesc[UR12].tnspB, R88, gsb0 ;  /* 0x41e0000c38587df0 */ /* 0x000fe20008000858 */
[----:B------:R-:W-:Y:S01]  /*2cc0*/  UIADD3 UR14, UR17, 0x80, URZ ;  /* 0x00000080110e7890 */ /* 0x000fe2000fffe03f */
[----:B------:R-:W-:Y:S01]  /*2cd0*/  FMUL R220, R220, UR13 ;  /* 0x0000000ddcdc7c20 */ /* 0x000fe20008400000 */
[----:B------:R-:W3:Y:S01]  /*2ce0*/  MUFU.EX2 R64, R68 ;  /* 0x0000004400407308 */ /* 0x000ee20000000800 */
[----:B-1----:R-:W-:Y:S01]  /*2cf0*/  @!P2 FMUL R8, R8, R8 ;  /* 0x000000080808a220 */ /* 0x002fe20000400000 */
[----:B------:R-:W-:Y:S01]  /*2d00*/  UMOV UR15, 0x40000040 ;  /* 0x40000040000f7882 */ /* 0x000fe20000000000 */
[----:B------:R-:W-:Y:S01]  /*2d10*/  FSETP.GEU.AND P2, PT, R74, -126, PT ;  /* 0xc2fc00004a00780b */ /* 0x000fe20003f4e000 */
[----:B------:R-:W-:Y:S01]  /*2d20*/  FMUL R226, R226, UR13 ;  /* 0x0000000de2e27c20 */ /* 0x000fe20008400000 */
[----:B------:R-:W-:Y:S01]  /*2d30*/  FMUL R61, R61, UR13 ;  /* 0x0000000d3d3d7c20 */ /* 0x000fe20008400000 */
[----:B------:R-:W-:Y:S01]  /*2d40*/  FADD R29, R29, -R7 ;  /* 0x800000071d1d7221 */ /* 0x000fe20000000000 */
[----:B------:R-:W-:Y:S01]  /*2d50*/  FMUL R224, R224, UR13 ;  /* 0x0000000de0e07c20 */ /* 0x000fe20008400000 */
[----:B------:R-:W-:Y:S01]  /*2d60*/  FADD R23, R47, -R23 ;  /* 0x800000172f177221 */ /* 0x000fe20000000000 */
[----:B--2---:R-:W-:Y:S01]  /*2d70*/  @!P6 FMUL R4, R4, R4 ;  /* 0x000000040404e220 */ /* 0x004fe20000400000 */
[----:B------:R-:W-:Y:S01]  /*2d80*/  FSETP.GEU.AND P6, PT, R70, -126, PT ;  /* 0xc2fc00004600780b */ /* 0x000fe20003fce000 */
[----:B------:R-:W-:Y:S01]  /*2d90*/  FMUL R28, R61, R28 ;  /* 0x0000001c3d1c7220 */ /* 0x000fe20000400000 */
[----:B------:R-:W-:Y:S01]  /*2da0*/  FMUL R29, R224, R29 ;  /* 0x0000001de01d7220 */ /* 0x000fe20000400000 */
[----:B------:R-:W-:-:S03]  /*2db0*/  USEL UR37, UR37, URZ, UP0 ;  /* 0x0000003f25257287 */ /* 0x000fc60008000000 */
[----:B------:R-:W-:Y:S01]  /*2dc0*/  @!P2 FMUL R74, R74, 0.5 ;  /* 0x3f0000004a4aa820 */ /* 0x000fe20000400000 */
[----:B---3--:R-:W-:Y:S01]  /*2dd0*/  @!P4 FMUL R64, R64, R64 ;  /* 0x000000404040c220 */ /* 0x008fe20000400000 */
[----:B------:R-:W-:-:S05]  /*2de0*/  F2FP.F16.F32.PACK_AB R29, R29, R28 ;  /* 0x0000001c1d1d723e */ /* 0x000fca00000000ff */
[----:B------:R-:W-:-:S04]  /*2df0*/  @!P6 FMUL R70, R70, 0.5 ;  /* 0x3f0000004646e820 */ /* 0x000fc80000400000 */
[----:B------:R-:W1:Y:S02]  /*2e00*/  MUFU.EX2 R66, R70 ;  /* 0x0000004600427308 */ /* 0x000e640000000800 */
[----:B-1----:R-:W-:Y:S01]  /*2e10*/  @!P6 FMUL R66, R66, R66 ;  /* 0x000000424242e220 */ /* 0x002fe20000400000 */
[----:B------:R-:W-:-:S13]  /*2e20*/  FSETP.GEU.AND P6, PT, R72, -126, PT ;  /* 0xc2fc00004800780b */ /* 0x000fda0003fce000 */
        /* <DEDUP_REMOVED lines=8> */
[----:B------:R-:W-:-:S06]  /*2eb0*/  @!P6 FMUL R80, R80, 0.5 ;  /* 0x3f0000005050e820 */ /* 0x000fcc0000400000 */
[----:B------:R-:W1:Y:S01]  /*2ec0*/  MUFU.EX2 R80, R80 ;  /* 0x0000005000507308 */ /* 0x000e620000000800 */
[----:B------:R-:W-:Y:S02]  /*2ed0*/  WARPGROUP.DEPBAR.LE gsb0, 0x0 ;  /* 0x00008000000079c5 */ /* 0x000fe40000010000 */
[--C-:B------:R-:W-:Y:S01]  /*2ee0*/  FFMA R56, R65, UR12, -R5.reuse ;  /* 0x0000000c41387c23 */ /* 0x100fe20008000805 */
[----:B------:R-:W-:-:S04]  /*2ef0*/  FFMA R65, R67, UR12, -R5 ;  /* 0x0000000c43417c23 */ /* 0x000fc80008000805 */
[----:B------:R2:W3:Y:S01]  /*2f00*/  MUFU.EX2 R67, R69 ;  /* 0x0000004500437308 */ /* 0x0004e20000000800 */
[----:B------:R-:W-:Y:S02]  /*2f10*/  FSETP.GEU.AND P1, PT, R56, -126, PT ;  /* 0xc2fc00003800780b */ /* 0x000fe40003f2e000 */
[----:B------:R-:W-:Y:S01]  /*2f20*/  FSETP.GEU.AND P3, PT, R65, -126, PT ;  /* 0xc2fc00004100780b */ /* 0x000fe20003f6e000 */
[----:B-1----:R-:W-:Y:S01]  /*2f30*/  @!P6 FMUL R80, R80, R80 ;  /* 0x000000505050e220 */ /* 0x002fe20000400000 */
[----:B------:R-:W-:Y:S01]  /*2f40*/  FSETP.GEU.AND P6, PT, R86, -126, PT ;  /* 0xc2fc00005600780b */ /* 0x000fe20003fce000 */
[----:B--2---:R-:W-:-:S04]  /*2f50*/  FADD R69, R26, -R10 ;  /* 0x8000000a1a457221 */ /* 0x004fc80000000000 */
[----:B------:R-:W-:-:S04]  /*2f60*/  FMUL R69, R220, R69 ;  /* 0x00000045dc457220 */ /* 0x000fc80000400000 */
[----:B------:R-:W-:Y:S02]  /*2f70*/  @!P1 FMUL R56, R56, 0.5 ;  /* 0x3f00000038389820 */ /* 0x000fe40000400000 */
[----:B------:R-:W-:Y:S01]  /*2f80*/  @!P3 FMUL R65, R65, 0.5 ;  /* 0x3f0000004141b820 */ /* 0x000fe20000400000 */
[----:B---3--:R-:W-:Y:S01]  /*2f90*/  @!P5 FMUL R67, R67, R67 ;  /* 0x000000434343d220 */ /* 0x008fe20000400000 */
[----:B------:R-:W1:Y:S01]  /*2fa0*/  MUFU.EX2 R5, R56 ;  /* 0x0000003800057308 */ /* 0x000e620000000800 */
[----:B------:R-:W-:Y:S01]  /*2fb0*/  FSETP.GEU.AND P5, PT, R77, -126, PT ;  /* 0xc2fc00004d00780b */ /* 0x000fe20003fae000 */
[----:B------:R-:W-:Y:S02]  /*2fc0*/  @!P6 FMUL R86, R86, 0.5 ;  /* 0x3f0000005656e820 */ /* 0x000fe40000400000 */
[C---:B------:R-:W-:Y:S01]  /*2fd0*/  F2FP.F16.F32.PACK_AB R58, R67.reuse, R64 ;  /* 0x00000040433a723e */ /* 0x040fe200000000ff */
[----:B------:R-:W-:Y:S01]  /*2fe0*/  FMUL R64, R64, UR13 ;  /* 0x0000000d40407c20 */ /* 0x000fe20008400000 */
[----:B------:R-:W-:-:S02]  /*2ff0*/  FMUL R67, R67, UR13 ;  /* 0x0000000d43437c20 */ /* 0x000fc40008400000 */
[----:B------:R-:W2:Y:S06]  /*3000*/  MUFU.EX2 R65, R65 ;  /* 0x0000004100417308 */ /* 0x000eac0000000800 */
[----:B------:R-:W-:Y:S02]  /*3010*/  @!P5 FMUL R77, R77, 0.5 ;  /* 0x3f0000004d4dd820 */ /* 0x000fe40000400000 */
[----:B------:R-:W3:Y:S01]  /*3020*/  MUFU.EX2 R86, R86 ;  /* 0x0000005600567308 */ /* 0x000ee20000000800 */
[----:B-1----:R-:W-:Y:S01]  /*3030*/  @!P1 FMUL R5, R5, R5 ;  /* 0x0000000505059220 */ /* 0x002fe20000400000 */
[----:B------:R-:W-:-:S04]  /*3040*/  FSETP.GEU.AND P1, PT, R71, -126, PT ;  /* 0xc2fc00004700780b */ /* 0x000fc80003f2e000 */
[C---:B------:R-:W-:Y:S01]  /*3050*/  F2FP.F16.F32.PACK_AB R56, R5.reuse, R4 ;  /* 0x000000040538723e */ /* 0x040fe200000000ff */
[----:B------:R-:W-:Y:S01]  /*3060*/  FMUL R4, R4, UR13 ;  /* 0x0000000d04047c20 */ /* 0x000fe20008400000 */
[----:B------:R-:W-:Y:S01]  /*3070*/  FMUL R5, R5, UR13 ;  /* 0x0000000d05057c20 */ /* 0x000fe20008400000 */
[----:B--2---:R-:W-:-:S05]  /*3080*/  @!P3 FMUL R65, R65, R65 ;  /* 0x000000414141b220 */ /* 0x004fca0000400000 */
[----:B------:R-:W-:Y:S01]  /*3090*/  F2FP.F16.F32.PACK_AB R57, R65, R8 ;  /* 0x000000084139723e */ /* 0x000fe200000000ff */
[----:B------:R-:W-:Y:S01]  /*30a0*/  @!P1 FMUL R71, R71, 0.5 ;  /* 0x3f00000047479820 */ /* 0x000fe20000400000 */
[----:B------:R-:W-:Y:S01]  /*30b0*/  FMUL R8, R8, UR13 ;  /* 0x0000000d08087c20 */ /* 0x000fe20008400000 */
[----:B---3--:R-:W-:Y:S01]  /*30c0*/  @!P6 FMUL R86, R86, R86 ;  /* 0x000000565656e220 */ /* 0x008fe20000400000 */
[----:B------:R-:W-:Y:S01]  /*30d0*/  FMUL R65, R65, UR13 ;  /* 0x0000000d41417c20 */ /* 0x000fe20008400000 */
[----:B------:R-:W1:Y:S02]  /*30e0*/  MUFU.EX2 R9, R71 ;  /* 0x0000004700097308 */ /* 0x000e640000000800 */
[----:B-1----:R-:W-:-:S05]  /*30f0*/  @!P1 FMUL R9, R9, R9 ;  /* 0x0000000909099220 */ /* 0x002fca0000400000 */
[C---:B------:R-:W-:Y:S01]  /*3100*/  F2FP.F16.F32.PACK_AB R59, R9.reuse, R66 ;  /* 0x00000042093b723e */ /* 0x040fe200000000ff */
[----:B------:R-:W-:Y:S01]  /*3110*/  FMUL R66, R66, UR13 ;  /* 0x0000000d42427c20 */ /* 0x000fe20008400000 */
[----:B------:R-:W-:Y:S02]  /*3120*/  FMUL R9, R9, UR13 ;  /* 0x0000000d09097c20 */ /* 0x000fe40008400000 */
[----:B------:R-:W-:-:S06]  /*3130*/  WARPGROUP.ARRIVE ;  /* 0x00000000000079c5 */ /* 0x000fcc0000000000 */
[----:B------:R-:W-:Y:S01]  /*3140*/  HGMMA.64x128x16.F32 R88, R56, gdesc[UR12].tnspB, R88, gsb0 ;  /* 0x41e0000c38587df0 */ /* 0x000fe20008000858 */
[----:B------:R-:W-:Y:S01]  /*3150*/  UIADD3 UR14, UR17, 0x100, URZ ;  /* 0x00000100110e7890 */ /* 0x000fe2000fffe03f */
[----:B------:R-:W-:Y:S01]  /*3160*/  UMOV UR15, 0x40000040 ;  /* 0x40000040000f7882 */ /* 0x000fe20000000000 */
[----:B------:R-:W-:Y:S02]  /*3170*/  WARPGROUP.DEPBAR.LE gsb0, 0x0 ;  /* 0x00008000000079c5 */ /* 0x000fe40000010000 */
[--C-:B------:R-:W-:Y:S01]  /*3180*/  FFMA R57, R73, UR12, -R13.reuse ;  /* 0x0000000c49397c23 */ /* 0x100fe2000800080d */
[----:B------:R-:W-:Y:S01]  /*3190*/  FFMA R56, R75, UR12, -R13 ;  /* 0x0000000c4b387c23 */ /* 0x000fe2000800080d */
[----:B------:R-:W-:Y:S01]  /*31a0*/  FFMA R59, R76, UR12, -R16 ;  /* 0x0000000c4c3b7c23 */ /* 0x000fe20008000810 */
[----:B------:R-:W1:Y:S01]  /*31b0*/  MUFU.EX2 R13, R74 ;  /* 0x0000004a000d7308 */ /* 0x000e620000000800 */
[--C-:B------:R-:W-:Y:S01]  /*31c0*/  FADD R58, R25, -R11.reuse ;  /* 0x8000000b193a7221 */ /* 0x100fe20000000000 */
[----:B------:R-:W-:Y:S01]  /*31d0*/  FSETP.GEU.AND P1, PT, R57, -126, PT ;  /* 0xc2fc00003900780b */ /* 0x000fe20003f2e000 */
[----:B------:R-:W-:Y:S01]  /*31e0*/  FADD R25, R24, -R10 ;  /* 0x8000000a18197221 */ /* 0x000fe20000000000 */
[----:B------:R-:W-:Y:S01]  /*31f0*/  FSETP.GEU.AND P3, PT, R56, -126, PT ;  /* 0xc2fc00003800780b */ /* 0x000fe20003f6e000 */
[----:B------:R-:W-:Y:S01]  /*3200*/  FADD R11, R27, -R11 ;  /* 0x8000000b1b0b7221 */ /* 0x000fe20000000000 */
[----:B------:R-:W-:Y:S01]  /*3210*/  FSETP.GEU.AND P4, PT, R59, -126, PT ;  /* 0xc2fc00003b00780b */ /* 0x000fe20003f8e000 */
[----:B------:R-:W-:Y:S01]  /*3220*/  FMUL R60, R60, R25 ;  /* 0x000000193c3c7220 */ /* 0x000fe20000400000 */
[----:B------:R-:W2:Y:S01]  /*3230*/  MUFU.EX2 R16, R77 ;  /* 0x0000004d00107308 */ /* 0x000ea20000000800 */
[----:B------:R-:W-:Y:S01]  /*3240*/  FMUL R221, R221, R58 ;  /* 0x0000003adddd7220 */ /* 0x000fe20000400000 */
[----:B------:R-:W-:-:S04]  /*3250*/  FMUL R226, R226, R11 ;  /* 0x0000000be2e27220 */ /* 0x000fc80000400000 */
[----:B------:R-:W-:Y:S01]  /*3260*/  F2FP.F16.F32.PACK_AB R11, R221, R60 ;  /* 0x0000003cdd0b723e */ /* 0x000fe200000000ff */
[----:B------:R-:W-:Y:S02]  /*3270*/  @!P1 FMUL R57, R57, 0.5 ;  /* 0x3f00000039399820 */ /* 0x000fe40000400000 */
[----:B------:R-:W-:Y:S01]  /*3280*/  @!P3 FMUL R56, R56, 0.5 ;  /* 0x3f0000003838b820 */ /* 0x000fe20000400000 */
[----:B-1----:R-:W-:Y:S01]  /*3290*/  @!P2 FMUL R13, R13, R13 ;  /* 0x0000000d0d0da220 */ /* 0x002fe20000400000 */
[----:B------:R-:W-:Y:S01]  /*32a0*/  @!P4 FMUL R59, R59, 0.5 ;  /* 0x3f0000003b3bc820 */ /* 0x000fe20000400000 */
[----:B------:R-:W-:Y:S01]  /*32b0*/  FSETP.GEU.AND P2, PT, R82, -126, PT ;  /* 0xc2fc00005200780b */ /* 0x000fe20003f4e000 */
[----:B------:R-:W1:Y:S01]  /*32c0*/  MUFU.EX2 R57, R57 ;  /* 0x0000003900397308 */ /* 0x000e620000000800 */
[----:B--2---:R-:W-:Y:S01]  /*32d0*/  @!P5 FMUL R16, R16, R16 ;  /* 0x000000101010d220 */ /* 0x004fe20000400000 */
[----:B------:R-:W-:-:S06]  /*32e0*/  FSETP.GEU.AND P5, PT, R85, -126, PT ;  /* 0xc2fc00005500780b */ /* 0x000fcc0003fae000 */
[----:B------:R-:W2:Y:S04]  /*32f0*/  MUFU.EX2 R56, R56 ;  /* 0x0000003800387308 */ /* 0x000ea80000000800 */
[----:B------:R-:W-:-:S04]  /*3300*/  @!P2 FMUL R82, R82, 0.5 ;  /* 0x3f0000005252a820 */ /* 0x000fc80000400000 */
[----:B------:R-:W3:Y:S01]  /*3310*/  MUFU.EX2 R59, R59 ;  /* 0x0000003b003b7308 */ /* 0x000ee20000000800 */
[----:B-1----:R-:W-:Y:S01]  /*3320*/  @!P1 FMUL R57, R57, R57 ;  /* 0x0000003939399220 */ /* 0x002fe20000400000 */
[----:B------:R-:W-:Y:S01]  /*3330*/  FSETP.GEU.AND P1, PT, R79, -126, PT ;  /* 0xc2fc00004f00780b */ /* 0x000fe20003f2e000 */
[----:B------:R-:W-:-:S03]  /*3340*/  @!P5 FMUL R85, R85, 0.5 ;  /* 0x3f0000005555d820 */ /* 0x000fc60000400000 */
[----:B------:R-:W-:Y:S01]  /*3350*/  F2FP.F16.F32.PACK_AB R24, R57, R12 ;  /* 0x0000000c3918723e */ /* 0x000fe200000000ff */
[----:B------:R-:W-:Y:S01]  /*3360*/  FMUL R12, R12, UR13 ;  /* 0x0000000d0c0c7c20 */ /* 0x000fe20008400000 */
[----:B------:R-:W1:Y:S01]  /*3370*/  MUFU.EX2 R82, R82 ;  /* 0x0000005200527308 */ /* 0x000e620000000800 */
[----:B--2---:R-:W-:Y:S01]  /*3380*/  @!P3 FMUL R56, R56, R56 ;  /* 0x000000383838b220 */ /* 0x004fe20000400000 */
[----:B------:R-:W-:Y:S01]  /*3390*/  FSETP.GEU.AND P3, PT, R21, -126, PT ;  /* 0xc2fc00001500780b */ /* 0x000fe20003f6e000 */
[----:B------:R-:W-:-:S03]  /*33a0*/  FMUL R57, R57, UR13 ;  /* 0x0000000d39397c20 */ /* 0x000fc60008400000 */
[----:B------:R-:W-:Y:S01]  /*33b0*/  F2FP.F16.F32.PACK_AB R25, R56, R13 ;  /* 0x0000000d3819723e */ /* 0x000fe200000000ff */
[----:B------:R-:W-:Y:S01]  /*33c0*/  @!P1 FMUL R79, R79, 0.5 ;  /* 0x3f0000004f4f9820 */ /* 0x000fe20000400000 */
[----:B------:R-:W2:Y:S01]  /*33d0*/  MUFU.EX2 R85, R85 ;  /* 0x0000005500557308 */ /* 0x000ea20000000800 */
[----:B---3--:R-:W-:Y:S01]  /*33e0*/  @!P4 FMUL R59, R59, R59 ;  /* 0x0000003b3b3bc220 */ /* 0x008fe20000400000 */
[----:B------:R-:W-:Y:S01]  /*33f0*/  FSETP.GEU.AND P4, PT, R84, -126, PT ;  /* 0xc2fc00005400780b */ /* 0x000fe20003f8e000 */
[----:B------:R-:W-:Y:S01]  /*3400*/  FMUL R13, R13, UR13 ;  /* 0x0000000d0d0d7c20 */ /* 0x000fe20008400000 */
[----:B------:R-:W-:Y:S02]  /*3410*/  FMUL R56, R56, UR13 ;  /* 0x0000000d38387c20 */ /* 0x000fe40008400000 */
[----:B------:R-:W-:Y:S01]  /*3420*/  F2FP.F16.F32.PACK_AB R26, R16, R59 ;  /* 0x0000003b101a723e */ /* 0x000fe200000000ff */
[----:B------:R-:W-:Y:S01]  /*3430*/  @!P3 FMUL R21, R21, 0.5 ;  /* 0x3f0000001515b820 */ /* 0x000fe20000400000 */
[----:B------:R-:W3:Y:S01]  /*3440*/  MUFU.EX2 R20, R79 ;  /* 0x0000004f00147308 */ /* 0x000ee20000000800 */
[----:B-1----:R-:W-:Y:S01]  /*3450*/  @!P2 FMUL R82, R82, R82 ;  /* 0x000000525252a220 */ /* 0x002fe20000400000 */
[----:B------:R-:W-:Y:S01]  /*3460*/  ISETP.NE.AND P2, PT, RZ, UR10, PT ;  /* 0x0000000aff007c0c */ /* 0x000fe2000bf45270 */
[----:B------:R-:W-:Y:S01]  /*3470*/  FMUL R59, R59, UR13 ;  /* 0x0000000d3b3b7c20 */ /* 0x000fe20008400000 */
[----:B------:R-:W-:-:S03]  /*3480*/  FMUL R16, R16, UR13 ;  /* 0x0000000d10107c20 */ /* 0x000fc60008400000 */
[----:B------:R-:W-:Y:S01]  /*3490*/  @!P4 FMUL R84, R84, 0.5 ;  /* 0x3f0000005454c820 */ /* 0x000fe20000400000 */
[----:B------:R-:W1:Y:S01]  /*34a0*/  MUFU.EX2 R21, R21 ;  /* 0x0000001500157308 */ /* 0x000e620000000800 */
[----:B--2---:R-:W-:Y:S01]  /*34b0*/  @!P5 FMUL R85, R85, R85 ;  /* 0x000000555555d220 */ /* 0x004fe20000400000 */
[----:B------:R-:W-:Y:S01]  /*34c0*/  FMUL R44, R59, R44 ;  /* 0x0000002c3b2c7220 */ /* 0x000fe20000400000 */
[----:B------:R-:W-:-:S05]  /*34d0*/  FMUL R45, R16, R45 ;  /* 0x0000002d102d7220 */ /* 0x000fca0000400000 */
[----:B------:R-:W2:Y:S01]  /*34e0*/  MUFU.EX2 R84, R84 ;  /* 0x0000005400547308 */ /* 0x000ea20000000800 */
[----:B---3--:R-:W-:Y:S01]  /*34f0*/  @!P1 FMUL R20, R20, R20 ;  /* 0x0000001414149220 */ /* 0x008fe20000400000 */
[----:B------:R-:W-:-:S04]  /*3500*/  FSETP.GEU.AND P1, PT, R81, -126, PT ;  /* 0xc2fc00005100780b */ /* 0x000fc80003f2e000 */
[C---:B------:R-:W-:Y:S01]  /*3510*/  F2FP.F16.F32.PACK_AB R27, R20.reuse, R17 ;  /* 0x00000011141b723e */ /* 0x040fe200000000ff */
[----:B------:R-:W-:Y:S01]  /*3520*/  FMUL R17, R17, UR13 ;  /* 0x0000000d11117c20 */ /* 0x000fe20008400000 */
[----:B------:R-:W-:Y:S01]  /*3530*/  FMUL R20, R20, UR13 ;  /* 0x0000000d14147c20 */ /* 0x000fe20008400000 */
[----:B-1----:R-:W-:Y:S01]  /*3540*/  @!P3 FMUL R21, R21, R21 ;  /* 0x000000151515b220 */ /* 0x002fe20000400000 */
[----:B------:R-:W-:Y:S01]  /*3550*/  WARPGROUP.ARRIVE ;  /* 0x00000000000079c5 */ /* 0x000fe20000000000 */
[----:B------:R-:W-:Y:S01]  /*3560*/  FMUL R22, R17, R22 ;  /* 0x0000001611167220 */ /* 0x000fe20000400000 */
[----:B------:R-:W-:-:S03]  /*3570*/  FADD R17, R50, -R218 ;  /* 0x800000da32117221 */ /* 0x000fc60000000000 */
[----:B------:R-:W-:Y:S01]  /*3580*/  @!P1 FMUL R81, R81, 0.5 ;  /* 0x3f00000051519820 */ /* 0x000fe20000400000 */
[----:B------:R-:W-:Y:S01]  /*3590*/  HGMMA.64x128x16.F32 R88, R24, gdesc[UR12].tnspB, R88, gsb0 ;  /* 0x41e0000c18587df0 */ /* 0x000fe20008000858 */
[----:B--2---:R-:W-:Y:S01]  /*35a0*/  @!P4 FMUL R84, R84, R84 ;  /* 0x000000545454c220 */ /* 0x004fe20000400000 */
[----:B------:R-:W-:Y:S01]  /*35b0*/  UIADD3 UR14, UR17, 0x180, URZ ;  /* 0x00000180110e7890 */ /* 0x000fe2000fffe03f */
[----:B------:R-:W-:Y:S02]  /*35c0*/  UMOV UR15, 0x40000040 ;  /* 0x40000040000f7882 */ /* 0x000fe40000000000 */
[----:B------:R-:W1:Y:S02]  /*35d0*/  MUFU.EX2 R81, R81 ;  /* 0x0000005100517308 */ /* 0x000e640000000800 */
[----:B-1----:R-:W-:Y:S01]  /*35e0*/  @!P1 FMUL R81, R81, R81 ;  /* 0x0000005151519220 */ /* 0x002fe20000400000 */
[----:B------:R-:W-:-:S13]  /*35f0*/  FSETP.GEU.AND P1, PT, R87, -126, PT ;  /* 0xc2fc00005700780b */ /* 0x000fda0003f2e000 */
[----:B------:R-:W-:-:S06]  /*3600*/  @!P1 FMUL R87, R87, 0.5 ;  /* 0x3f00000057579820 */ /* 0x000fcc0000400000 */
[----:B------:R-:W1:Y:S02]  /*3610*/  MUFU.EX2 R87, R87 ;  /* 0x0000005700577308 */ /* 0x000e640000000800 */
[----:B-1----:R-:W-:Y:S01]  /*3620*/  @!P1 FMUL R87, R87, R87 ;  /* 0x0000005757579220 */ /* 0x002fe20000400000 */
[----:B------:R-:W-:Y:S02]  /*3630*/  WARPGROUP.DEPBAR.LE gsb0, 0x0 ;  /* 0x00008000000079c5 */ /* 0x000fe40000010000 */
[----:B------:R-:W-:Y:S01]  /*3640*/  FADD R25, R30, -R6 ;  /* 0x800000061e197221 */ /* 0x000fe20000000000 */
[----:B------:R-:W-:Y:S01]  /*3650*/  FADD R6, R31, -R7 ;  /* 0x800000071f067221 */ /* 0x000fe20000000000 */
[--C-:B------:R-:W-:Y:S01]  /*3660*/  FADD R27, R34, -R2.reuse ;  /* 0x80000002221b7221 */ /* 0x100fe20000000000 */
[----:B------:R-:W-:Y:S01]  /*3670*/  F2FP.F16.F32.PACK_AB R24, R81, R80 ;  /* 0x000000505118723e */ /* 0x000fe200000000ff */
[----:B------:R-:W-:Y:S01]  /*3680*/  FMUL R25, R62, R25 ;  /* 0x000000193e197220 */ /* 0x000fe20000400000 */
[----:B------:R-:W-:Y:S01]  /*3690*/  FMUL R6, R63, R6 ;  /* 0x000000063f067220 */ /* 0x000fe20000400000 */
[----:B------:R-:W-:Y:S01]  /*36a0*/  FMUL R8, R8, R27 ;  /* 0x0000001b08087220 */ /* 0x000fe20000400000 */
[----:B------:R-:W-:Y:S01]  /*36b0*/  F2FP.F16.F32.PACK_AB R26, R85, R84 ;  /* 0x00000054551a723e */ /* 0x000fe200000000ff */
[----:B------:R-:W-:Y:S01]  /*36c0*/  FMUL R80, R80, UR13 ;  /* 0x0000000d50507c20 */ /* 0x000fe20008400000 */
[----:B------:R-:W-:Y:S01]  /*36d0*/  F2FP.F16.F32.PACK_AB R27, R87, R86 ;  /* 0x00000056571b723e */ /* 0x000fe200000000ff */
[----:B------:R-:W-:Y:S01]  /*36e0*/  FMUL R81, R81, UR13 ;  /* 0x0000000d51517c20 */ /* 0x000fe20008400000 */
[----:B------:R-:W-:Y:S01]  /*36f0*/  F2FP.F16.F32.PACK_AB R31, R6, R25 ;  /* 0x00000019061f723e */ /* 0x000fe200000000ff */
[----:B------:R-:W-:Y:S01]  /*3700*/  FADD R25, R32, -R2 ;  /* 0x8000000220197221 */ /* 0x000fe20000000000 */
[--C-:B------:R-:W-:Y:S01]  /*3710*/  FADD R2, R33, -R3.reuse ;  /* 0x8000000321027221 */ /* 0x100fe20000000000 */
[----:B------:R-:W-:Y:S01]  /*3720*/  FADD R6, R35, -R3 ;  /* 0x8000000323067221 */ /* 0x000fe20000000000 */
[--C-:B------:R-:W-:Y:S01]  /*3730*/  FADD R3, R36, -R14.reuse ;  /* 0x8000000e24037221 */ /* 0x100fe20000000000 */
[----:B------:R-:W-:Y:S01]  /*3740*/  FMUL R25, R4, R25 ;  /* 0x0000001904197220 */ /* 0x000fe20000400000 */
[----:B------:R-:W-:Y:S01]  /*3750*/  FMUL R10, R5, R2 ;  /* 0x00000002050a7220 */ /* 0x000fe20000400000 */
[--C-:B------:R-:W-:Y:S01]  /*3760*/  FADD R2, R37, -R15.reuse ;  /* 0x8000000f25027221 */ /* 0x100fe20000000000 */
[----:B------:R-:W-:Y:S01]  /*3770*/  FMUL R64, R64, R3 ;  /* 0x0000000340407220 */ /* 0x000fe20000400000 */
[----:B------:R-:W-:Y:S01]  /*3780*/  FADD R5, R38, -R14 ;  /* 0x8000000e26057221 */ /* 0x000fe20000000000 */
[----:B------:R-:W-:Y:S01]  /*3790*/  FADD R4, R39, -R15 ;  /* 0x8000000f27047221 */ /* 0x000fe20000000000 */
[----:B------:R-:W-:Y:S01]  /*37a0*/  F2FP.F16.F32.PACK_AB R3, R10, R25 ;  /* 0x000000190a03723e */ /* 0x000fe200000000ff */
[--C-:B------:R-:W-:Y:S01]  /*37b0*/  FADD R25, R40, -R18.reuse ;  /* 0x8000001228197221 */ /* 0x100fe20000000000 */
[----:B------:R-:W-:Y:S01]  /*37c0*/  FMUL R67, R67, R2 ;  /* 0x0000000243437220 */ /* 0x000fe20000400000 */
[--C-:B------:R-:W-:Y:S01]  /*37d0*/  FADD R2, R41, -R19.reuse ;  /* 0x8000001329027221 */ /* 0x100fe20000000000 */
[----:B------:R-:W-:Y:S01]  /*37e0*/  FADD R18, R42, -R18 ;  /* 0x800000122a127221 */ /* 0x000fe20000000000 */
[----:B------:R-:W-:Y:S01]  /*37f0*/  FMUL R12, R12, R25 ;  /* 0x000000190c0c7220 */ /* 0x000fe20000400000 */
[----:B------:R-:W-:Y:S01]  /*3800*/  F2FP.F16.F32.PACK_AB R25, R21, R82 ;  /* 0x000000521519723e */ /* 0x000fe200000000ff */
[----:B------:R-:W-:Y:S01]  /*3810*/  FADD R19, R43, -R19 ;  /* 0x800000132b137221 */ /* 0x000fe20000000000 */
[----:B------:R-:W-:Y:S01]  /*3820*/  FMUL R13, R13, R18 ;  /* 0x000000120d0d7220 */ /* 0x000fe20000400000 */
[----:B------:R-:W-:Y:S01]  /*3830*/  FMUL R15, R66, R5 ;  /* 0x00000005420f7220 */ /* 0x000fe20000400000 */
[----:B------:R-:W-:Y:S01]  /*3840*/  WARPGROUP.ARRIVE ;  /* 0x00000000000079c5 */ /* 0x000fe20000000000 */
[----:B------:R-:W-:Y:S01]  /*3850*/  FMUL R56, R56, R19 ;  /* 0x0000001338387220 */ /* 0x000fe20000400000 */
[----:B------:R-:W-:Y:S01]  /*3860*/  FMUL R4, R9, R4 ;  /* 0x0000000409047220 */ /* 0x000fe20000400000 */
[----:B------:R-:W-:Y:S01]  /*3870*/  FMUL R57, R57, R2 ;  /* 0x0000000239397220 */ /* 0x000fe20000400000 */
[--C-:B------:R-:W-:Y:S01]  /*3880*/  FADD R2, R49, -R219.reuse ;  /* 0x800000db31027221 */ /* 0x100fe20000000000 */
[----:B------:R-:W-:Y:S01]  /*3890*/  FMUL R21, R21, UR13 ;  /* 0x0000000d15157c20 */ /* 0x000fe20008400000 */
[----:B------:R-:W-:Y:S01]  /*38a0*/  HGMMA.64x128x16.F32 R88, R24, gdesc[UR12].tnspB, R88, gsb0 ;  /* 0x41e0000c18587df0 */ /* 0x000fe20008000858 */
[----:B------:R-:W-:Y:S01]  /*38b0*/  F2FP.F16.F32.PACK_AB R15, R4, R15 ;  /* 0x0000000f040f723e */ /* 0x000fe200000000ff */
[----:B------:R-:W-:Y:S01]  /*38c0*/  FADD R4, R51, -R219 ;  /* 0x800000db33047221 */ /* 0x000fe20000000000 */
[----:B------:R-:W-:Y:S01]  /*38d0*/  FMUL R2, R81, R2 ;  /* 0x0000000251027220 */ /* 0x000fe20000400000 */
[----:B------:R-:W-:Y:S01]  /*38e0*/  FMUL R82, R82, UR13 ;  /* 0x0000000d52527c20 */ /* 0x000fe20008400000 */
[----:B------:R-:W-:Y:S01]  /*38f0*/  FMUL R84, R84, UR13 ;  /* 0x0000000d54547c20 */ /* 0x000fe20008400000 */
[----:B------:R-:W-:Y:S01]  /*3900*/  FMUL R33, R21, R4 ;  /* 0x0000000415217220 */ /* 0x000fe20000400000 */
[----:B------:R-:W-:Y:S01]  /*3910*/  FMUL R85, R85, UR13 ;  /* 0x0000000d55557c20 */ /* 0x000fe20008400000 */
[----:B------:R-:W-:Y:S01]  /*3920*/  FMUL R82, R82, R17 ;  /* 0x0000001152527220 */ /* 0x000fe20000400000 */
[----:B------:R-:W-:Y:S01]  /*3930*/  FADD R17, R54, -R222 ;  /* 0x800000de36117221 */ /* 0x000fe20000000000 */
[----:B------:R-:W-:Y:S01]  /*3940*/  FADD R4, R55, -R223 ;  /* 0x800000df37047221 */ /* 0x000fe20000000000 */
[----:B------:R-:W-:Y:S01]  /*3950*/  FMUL R86, R86, UR13 ;  /* 0x0000000d56567c20 */ /* 0x000fe20008400000 */
[----:B------:R-:W-:Y:S01]  /*3960*/  FMUL R87, R87, UR13 ;  /* 0x0000000d57577c20 */ /* 0x000fe20008400000 */
[----:B------:R-:W-:Y:S01]  /*3970*/  USEL UR14, URZ, 0x1, UP0 ;  /* 0x000000013f0e7887 */ /* 0x000fe20008000000 */
[----:B------:R-:W-:Y:S01]  /*3980*/  FMUL R65, R65, R6 ;  /* 0x0000000641417220 */ /* 0x000fe20000400000 */
[----:B------:R-:W-:Y:S01]  /*3990*/  FMUL R86, R86, R17 ;  /* 0x0000001156567220 */ /* 0x000fe20000400000 */
[----:B------:R-:W-:Y:S01]  /*39a0*/  FMUL R87, R87, R4 ;  /* 0x0000000457577220 */ /* 0x000fe20000400000 */
[----:B------:R-:W-:Y:S01]  /*39b0*/  ULOP3.LUT UR20, UR20, UR14, URZ, 0x3c, !UPT ;  /* 0x0000000e14147292 */ /* 0x000fe2000f8e3c3f */
[----:B------:R-:W-:-:S02]  /*39c0*/  F2FP.F16.F32.PACK_AB R7, R226, R69 ;  /* 0x00000045e207723e */ /* 0x000fc400000000ff */
[----:B------:R-:W-:Y:S02]  /*39d0*/  F2FP.F16.F32.PACK_AB R5, R65, R8 ;  /* 0x000000084105723e */ /* 0x000fe400000000ff */
[----:B------:R-:W-:Y:S02]  /*39e0*/  F2FP.F16.F32.PACK_AB R9, R67, R64 ;  /* 0x000000404309723e */ /* 0x000fe400000000ff */
[----:B------:R-:W-:Y:S01]  /*39f0*/  F2FP.F16.F32.PACK_AB R19, R57, R12 ;  /* 0x0000000c3913723e */ /* 0x000fe200000000ff */
[----:B------:R-:W-:Y:S02]  /*3a00*/  WARPGROUP.DEPBAR.LE gsb0, 0x0 ;  /* 0x00008000000079c5 */ /* 0x000fe40000010000 */
[----:B------:R-:W-:Y:S01]  /*3a10*/  F2FP.F16.F32.PACK_AB R25, R56, R13 ;  /* 0x0000000d3819723e */ /* 0x000fe200000000ff */
[----:B------:R-:W-:Y:S01]  /*3a20*/  FADD R13, R48, -R218 ;  /* 0x800000da300d7221 */ /* 0x000fe20000000000 */
[----:B------:R-:W-:Y:S01]  /*3a30*/  FMUL R27, R20, R23 ;  /* 0x00000017141b7220 */ /* 0x000fe20000400000 */
[----:B------:R-:W-:-:S02]  /*3a40*/  F2FP.F16.F32.PACK_AB R23, R45, R44 ;  /* 0x0000002c2d17723e */ /* 0x000fc400000000ff */
[----:B------:R-:W-:Y:S02]  /*3a50*/  FMUL R13, R80, R13 ;  /* 0x0000000d500d7220 */ /* 0x000fe40000400000 */
[----:B------:R-:W-:-:S03]  /*3a60*/  F2FP.F16.F32.PACK_AB R27, R27, R22 ;  /* 0x000000161b1b723e */ /* 0x000fc600000000ff */
[----:B------:R-:W-:Y:S01]  /*3a70*/  F2FP.F16.F32.PACK_AB R21, R2, R13 ;  /* 0x0000000d0215723e */ /* 0x000fe200000000ff */
[----:B------:R-:W-:Y:S01]  /*3a80*/  FADD R13, R52, -R222 ;  /* 0x800000de340d7221 */ /* 0x000fe20000000000 */
[----:B------:R-:W-:-:S03]  /*3a90*/  FADD R2, R53, -R223 ;  /* 0x800000df35027221 */ /* 0x000fc60000000000 */
[----:B------:R-:W-:Y:S01]  /*3aa0*/  FMUL R84, R84, R13 ;  /* 0x0000000d54547220 */ /* 0x000fe20000400000 */
[----:B------:R-:W-:Y:S01]  /*3ab0*/  FMUL R85, R85, R2 ;  /* 0x0000000255557220 */ /* 0x000fe20000400000 */
[----:B------:R-:W-:Y:S02]  /*3ac0*/  F2FP.F16.F32.PACK_AB R13, R33, R82 ;  /* 0x00000052210d723e */ /* 0x000fe400000000ff */
[----:B------:R-:W-:Y:S02]  /*3ad0*/  F2FP.F16.F32.PACK_AB R33, R87, R86 ;  /* 0x000000565721723e */ /* 0x000fe400000000ff */
[----:B------:R-:W-:Y:S01]  /*3ae0*/  F2FP.F16.F32.PACK_AB R17, R85, R84 ;  /* 0x000000545511723e */ /* 0x000fe200000000ff */
[----:B------:R-:W-:Y:S06]  /*3af0*/  @P2 BRA `(.L_x_24) ;  /* 0x0000000000182947 */ /* 0x000fec0003800000 */
[----:B------:R-:W-:Y:S01]  /*3b00*/  ULEA UR14, UR37, UR38, 0x1 ;  /* 0x00000026250e7291 */ /* 0x000fe2000f8e083f */
[----:B------:R-:W-:-:S03]  /*3b10*/  IMAD.U32 R2, RZ, RZ, UR20 ;  /* 0x00000014ff027e24 */ /* 0x000fc6000f8e00ff */
[----:B------:R-:W-:Y:S02]  /*3b20*/  ULEA UR14, UR14, UR36, 0x3 ;  /* 0x000000240e0e7291 */ /* 0x000fe4000f8e183f */
[----:B------:R-:W-:-:S07]  /*3b30*/  SHF.L.U32 R2, R2, 0x1f, RZ ;  /* 0x0000001f02027819 */ /* 0x000fce00000006ff */
[----:B------:R-:W1:Y:S02]  /*3b40*/  SYNCS.PHASECHK.TRANS64.TRYWAIT P1, [UR14+0x344a0], R2 ;  /* 0x0344a002ff0075a7 */ /* 0x000e64000802014e */
[----:B-1----:R-:W-:Y:S05]  /*3b50*/  @!P1 BRA `(.L_x_25) ;  /* 0x0000007400ec9947 */ /* 0x002fea0003800000 */
.L_x_24:
[----:B------:R2:W-:Y:S04]  /*3b60*/  STS [R0+0x10000], R11 ;  /* 0x0100000b00007388 */ /* 0x0005e80000000800 */
        /* <DEDUP_REMOVED lines=14> */
[----:B------:R2:W-:Y:S01]  /*3c50*/  STS [R0+0x10780], R33 ;  /* 0x0107802100007388 */ /* 0x0005e20000000800 */
[----:B------:R-:W-:Y:S01]  /*3c60*/  @!PT LDS RZ, [RZ] ;  /* 0x00000000fffff984 */ /* 0x000fe20000000800 */
[----:B------:R-:W-:Y:S01]  /*3c70*/  @!PT LDS RZ, [RZ] ;  /* 0x00000000fffff984 */ /* 0x000fe20000000800 */
[----:B------:R-:W-:Y:S01]  /*3c80*/  @!PT LDS RZ, [RZ] ;  /* 0x00000000fffff984 */ /* 0x000fe20000000800 */
[----:B------:R-:W-:Y:S01]  /*3c90*/  @!PT LDS RZ, [RZ] ;  /* 0x00000000fffff984 */ /* 0x000fe20000000800 */
[----:B------:R3:W-:Y:S06]  /*3ca0*/  MEMBAR.ALL.CTA ;  /* 0x0000000000007992 */ /* 0x0007ec0000008000 */
[----:B---3--:R-:W3:Y:S01]  /*3cb0*/  FENCE.VIEW.ASYNC.S ;  /* 0x00000000000073c6 */ /* 0x008ee20000000000 */
[----:B------:R-:W-:Y:S05]  /*3cc0*/  @P2 BRA `(.L_x_26) ;  /* 0x0000000000242947 */ /* 0x000fea0003800000 */
[----:B------:R-:W-:Y:S02]  /*3cd0*/  USHF.L.U32 UR14, UR37, 0x1, URZ ;  /* 0x00000001250e7899 */ /* 0x000fe4000800063f */
[----:B------:R-:W-:Y:S02]  /*3ce0*/  UIADD3 UR37, UR37, 0x1, URZ ;  /* 0x0000000125257890 */ /* 0x000fe4000fffe03f */
[----:B------:R-:W-:Y:S02]  /*3cf0*/  ULOP3.LUT UR14, UR14, 0xfffffffe, UR29, 0xe2, !UPT ;  /* 0xfffffffe0e0e7892 */ /* 0x000fe4000f8ee21d */
[----:B------:R-:W-:Y:S02]  /*3d00*/  UISETP.NE.AND UP0, UPT, UR37, 0x2, UPT ;  /* 0x000000022500788c */ /* 0x000fe4000bf05270 */
[----:B------:R-:W-:Y:S02]  /*3d10*/  ULEA UR14, UR14, UR36, 0x3 ;  /* 0x000000240e0e7291 */ /* 0x000fe4000f8e183f */
[----:B------:R-:W-:-:S07]  /*3d20*/  USEL UR37, UR37, URZ, UP0 ;  /* 0x0000003f25257287 */ /* 0x000fce0008000000 */
[----:B---3--:R-:W-:Y:S01]  /*3d30*/  SYNCS.ARRIVE.TRANS64.A1T0 RZ, [UR14+0x344a0], RZ ;  /* 0x0344a0ffffff79a7 */ /* 0x008fe2000810000e */
[----:B------:R-:W-:-:S04]  /*3d40*/  USEL UR14, URZ, 0x1, UP0 ;  /* 0x000000013f0e7887 */ /* 0x000fc80008000000 */
[----:B------:R-:W-:-:S12]  /*3d50*/  ULOP3.LUT UR20, UR20, UR14, URZ, 0x3c, !UPT ;  /* 0x0000000e14147292 */ /* 0x000fd8000f8e3c3f */
.L_x_26:
[----:B------:R-:W-:Y:S02]  /*3d60*/  UISETP.NE.AND UP0, UPT, UR10, 0x1, UPT ;  /* 0x000000010a00788c */ /* 0x000fe4000bf05270 */
[----:B------:R-:W-:-:S04]  /*3d70*/  ULOP3.LUT UR15, UR7, 0x2, URZ, 0xfc, !UPT ;  /* 0x00000002070f7892 */ /* 0x000fc8000f8efc3f */
[----:B------:R-:W-:-:S13]  /*3d80*/  PLOP3.LUT P1, PT, PT, PT, UP0, 0x80, 0x0 ;  /* 0x000000000000781c */ /* 0x000fda0003f2f008 */
[----:B------:R-:W-:Y:S05]  /*3d90*/  @!P1 BRA `(.L_x_27) ;  /* 0x0000000000bc9947 */ /* 0x000fea0003800000 */
[----:B------:R-:W-:Y:S01]  /*3da0*/  UIADD3 UR14, UR36, 0x10000, URZ ;  /* 0x00010000240e7890 */ /* 0x000fe2000fffe03f */
[----:B---3--:R-:W-:Y:S01]  /*3db0*/  WARPGROUP.ARRIVE ;  /* 0x00000000000079c5 */ /* 0x008fe20000000000 */
[----:B------:R-:W-:Y:S02]  /*3dc0*/  ULEA UR23, UR23, UR30, 0xa ;  /* 0x0000001e17177291 */ /* 0x000fe4000f8e503f */
[----:B------:R-:W-:Y:S01]  /*3dd0*/  USHF.R.U32.HI UR14, URZ, 0x4, UR14 ;  /* 0x000000043f0e7899 */ /* 0x000fe2000801160e */
[----:B------:R-:W-:Y:S01]  /*3de0*/  UMOV UR19, 0x40000040 ;  /* 0x4000004000137882 */ /* 0x000fe20000000000 */
[----:B------:R-:W-:Y:S02]  /*3df0*/  UMOV UR17, 0x40 ;  /* 0x0000004000117882 */ /* 0x000fe40000000000 */
[----:B------:R-:W-:Y:S01]  /*3e00*/  ULOP3.LUT UR14, UR14, 0x3fff, URZ, 0xc0, !UPT ;  /* 0x00003fff0e0e7892 */ /* 0x000fe2000f8ec03f */
[----:B------:R-:W-:Y:S01]  /*3e10*/  UMOV UR18, UR23 ;  /* 0x0000001700127c82 */ /* 0x000fe20008000000 */
[----:B------:R-:W-:-:S02]  /*3e20*/  UISETP.NE.AND UP0, UPT, UR15, 0x3, UPT ;  /* 0x000000030f00788c */ /* 0x000fc4000bf05270 */
[----:B------:R-:W-:-:S04]  /*3e30*/  ULOP3.LUT UR14, UR14, 0x80000, URZ, 0xfc, !UPT ;  /* 0x000800000e0e7892 */ /* 0x000fc8000f8efc3f */
[----:B------:R-:W-:Y:S01]  /*3e40*/  ULEA UR14, UR10, UR14, 0x9 ;  /* 0x0000000e0a0e7291 */ /* 0x000fe2000f8e483f */
[----:B------:R-:W-:-:S06]  /*3e50*/  PLOP3.LUT P2, PT, PT, PT, UP0, 0x80, 0x0 ;  /* 0x000000000000781c */ /* 0x000fcc0003f4f008 */
[----:B------:R-:W-:Y:S02]  /*3e60*/  UMOV UR16, UR14 ;  /* 0x0000000e00107c82 */ /* 0x000fe40008000000 */
[----:B------:R-:W-:Y:S01]  /*3e70*/  HGMMA.64x128x16.F32 R152, gdesc[UR16].tnspB, R152, gsb0 ;  /* 0x41e00000109879f0 */ /* 0x000fe20008000898 */
[----:B------:R-:W-:Y:S02]  /*3e80*/  UIADD3 UR18, UR23, 0x80, URZ ;  /* 0x0000008017127890 */ /* 0x000fe4000fffe03f */
[----:B------:R-:W-:Y:S01]  /*3e90*/  UIADD3 UR16, UR14, 0x10, URZ ;  /* 0x000000100e107890 */ /* 0x000fe2000fffe03f */
[----:B------:R-:W-:Y:S01]  /*3ea0*/  UMOV UR19, 0x40000040 ;  /* 0x4000004000137882 */ /* 0x000fe20000000000 */
[----:B------:R-:W-:Y:S01]  /*3eb0*/  UMOV UR17, 0x40 ;  /* 0x0000004000117882 */ /* 0x000fe20000000000 */
[----:B------:R-:W-:Y:S02]  /*3ec0*/  WARPGROUP.DEPBAR.LE gsb0, 0x0 ;  /* 0x00008000000079c5 */ /* 0x000fe40000010000 */
[----:B------:R-:W-:-:S06]  /*3ed0*/  WARPGROUP.ARRIVE ;  /* 0x00000000000079c5 */ /* 0x000fcc0000000000 */
        /* <DEDUP_REMOVED lines=14> */
[----:B------:R-:W-:Y:S03]  /*3fc0*/  HGMMA.64x128x16.F32 R152, gdesc[UR16].tnspB, R152, gsb0 ;  /* 0x41e00000109879f0 */ /* 0x000fe60008000898 */
[----:B------:R-:W-:Y:S02]  /*3fd0*/  WARPGROUP.DEPBAR.LE gsb0, 0x0 ;  /* 0x00008000000079c5 */ /* 0x000fe40000010000 */
[----:B------:R-:W-:Y:S05]  /*3fe0*/  @!P2 BRA `(.L_x_28) ;  /* 0x000000000004a947 */ /* 0x000fea0003800000 */
[----:B------:R-:W-:Y:S01]  /*3ff0*/  BPT.TRAP 0x1 ;  /* 0x000000040000795c */ /* 0x000fe20000300000 */
.L_x_28:
[----:B------:R-:W-:Y:S01]  /*4000*/  ULEA UR14, UR8, UR36, 0x3 ;  /* 0x00000024080e7291 */ /* 0x000fe2000f8e183f */
[----:B-1----:R-:W-:-:S05]  /*4010*/  IMAD.U32 R2, RZ, RZ, UR9 ;  /* 0x00000009ff027e24 */ /* 0x002fca000f8e00ff */
[----:B------:R-:W-:-:S04]  /*4020*/  SHF.L.U32 R2, R2, 0x1f, RZ ;  /* 0x0000001f02027819 */ /* 0x000fc800000006ff */
[----:B------:R-:W1:Y:S02]  /*4030*/  SYNCS.PHASECHK.TRANS64.TRYWAIT P1, [UR14+0x34490], R2 ;  /* 0x03449002ff0075a7 */ /* 0x000e64000802014e */
[----:B-1----:R-:W-:Y:S05]  /*4040*/  @!P1 BRA `(.L_x_29) ;  /* 0x0000007000c89947 */ /* 0x002fea0003800000 */
.L_x_140:
[----:B------:R-:W-:Y:S05]  /*4050*/  @!P2 BRA `(.L_x_30) ;  /* 0x000000000004a947 */ /* 0x000fea0003800000 */
[----:B------:R-:W-:Y:S01]  /*4060*/  BPT.TRAP 0x1 ;  /* 0x000000040000795c */ /* 0x000fe20000300000 */
.L_x_30:
[----:B------:R-:W-:Y:S01]  /*4070*/  SYNCS.ARRIVE.TRANS64.A1T0 RZ, [UR14+0x34480], RZ ;  /* 0x034480ffffff79a7 */ /* 0x000fe2000810000e */
[----:B------:R-:W-:Y:S05]  /*4080*/  BRA `(.L_x_31) ;  /* 0x0000001400987947 */ /* 0x000fea0003800000 */
.L_x_27:
[----:B------:R-:W-:Y:S01]  /*4090*/  ULEA UR14, UR37, UR38, 0x1 ;  /* 0x00000026250e7291 */ /* 0x000fe2000f8e083f */
[----:B-1----:R-:W-:Y:S01]  /*40a0*/  IMAD.U32 R2, RZ, RZ, UR20 ;  /* 0x00000014ff027e24 */ /* 0x002fe2000f8e00ff */
[----:B------:R-:W-:Y:S02]  /*40b0*/  UISETP.NE.AND UP0, UPT, UR15, 0x3, UPT ;  /* 0x000000030f00788c */ /* 0x000fe4000bf05270 */
[----:B------:R-:W-:Y:S02]  /*40c0*/  ULEA UR14, UR14, UR28, 0x3 ;  /* 0x0000001c0e0e7291 */ /* 0x000fe4000f8e183f */
[----:B------:R-:W-:-:S07]  /*40d0*/  SHF.L.U32 R2, R2, 0x1f, RZ ;  /* 0x0000001f02027819 */ /* 0x000fce00000006ff */
[----:B---3--:R-:W1:Y:S02]  /*40e0*/  SYNCS.PHASECHK.TRANS64.TRYWAIT P1, [UR14], R2 ;  /* 0x00000002ff0075a7 */ /* 0x008e64000802014e */
[----:B-1----:R-:W-:Y:S05]  /*40f0*/  @!P1 BRA `(.L_x_32) ;  /* 0x0000007000b49947 */ /* 0x002fea0003800000 */
.L_x_141:
[----:B------:R-:W-:Y:S01]  /*4100*/  UIADD3 UR14, UR36, 0x10000, URZ ;  /* 0x00010000240e7890 */ /* 0x000fe2000fffe03f */
[----:B--2---:R-:W-:Y:S01]  /*4110*/  WARPGROUP.ARRIVE ;  /* 0x00000000000079c5 */ /* 0x004fe20000000000 */
[----:B------:R-:W-:Y:S01]  /*4120*/  ULOP3.LUT UR31, UR24, 0x800, URZ, 0x3c, !UPT ;  /* 0x00000800181f7892 */ /* 0x000fe2000f8e3c3f */
[----:B------:R-:W-:Y:S01]  /*4130*/  PLOP3.LUT P1, PT, PT, PT, UP0, 0x80, 0x0 ;  /* 0x000000000000781c */ /* 0x000fe20003f2f008 */
[----:B------:R-:W-:Y:S02]  /*4140*/  USHF.R.U32.HI UR14, URZ, 0x4, UR14 ;  /* 0x000000043f0e7899 */ /* 0x000fe4000801160e */
[----:B------:R-:W-:Y:S02]  /*4150*/  ULOP3.LUT UR25, UR25, 0x2000000, URZ, 0xfc, !UPT ;  /* 0x0200000019197892 */ /* 0x000fe4000f8efc3f */
[----:B------:R-:W-:Y:S02]  /*4160*/  ULOP3.LUT UR14, UR14, 0x3fff, URZ, 0xc0, !UPT ;  /* 0x00003fff0e0e7892 */ /* 0x000fe4000f8ec03f */
[----:B------:R-:W-:-:S02]  /*4170*/  UIADD3 UR18, UR31, UR25, URZ ;  /* 0x000000191f127290 */ /* 0x000fc4000fffe03f */
[----:B------:R-:W-:Y:S01]  /*4180*/  ULOP3.LUT UR15, UR14, 0x400000, URZ, 0xfc, !UPT ;  /* 0x004000000e0f7892 */ /* 0x000fe2000f8efc3f */
[----:B------:R-:W-:Y:S01]  /*4190*/  UMOV UR19, 0x40000040 ;  /* 0x4000004000137882 */ /* 0x000fe20000000000 */
[----:B------:R-:W-:Y:S01]  /*41a0*/  UMOV UR17, 0x8 ;  /* 0x0000000800117882 */ /* 0x000fe20000000000 */
[----:B------:R-:W-:Y:S02]  /*41b0*/  ULOP3.LUT UR14, UR14, 0x80000, URZ, 0xfc, !UPT ;  /* 0x000800000e0e7892 */ /* 0x000fe4000f8efc3f */
[----:B------:R-:W-:Y:S02]  /*41c0*/  ULEA UR23, UR23, UR30, 0xa ;  /* 0x0000001e17177291 */ /* 0x000fe4000f8e503f */
[----:B------:R-:W-:Y:S02]  /*41d0*/  UMOV UR16, UR15 ;  /* 0x0000000f00107c82 */ /* 0x000fe40008000000 */
[----:B------:R-:W-:Y:S01]  /*41e0*/  HGMMA.64x128x16.F32 R24, gdesc[UR16].tnspA.tnspB, RZ, !UPT, gsb0 ;  /* 0x61e00000101879f0 */ /* 0x000fe2000c0008ff */
[----:B------:R-:W-:-:S02]  /*41f0*/  UIADD3 UR18, UR31, 0x80, UR25 ;  /* 0x000000801f127890 */ /* 0x000fc4000fffe019 */
[----:B------:R-:W-:Y:S01]  /*4200*/  UIADD3 UR16, UR15, 0x80, URZ ;  /* 0x000000800f107890 */ /* 0x000fe2000fffe03f */
[----:B------:R-:W-:Y:S01]  /*4210*/  UMOV UR19, 0x40000040 ;  /* 0x4000004000137882 */ /* 0x000fe20000000000 */
[----:B------:R-:W-:Y:S01]  /*4220*/  UMOV UR17, 0x8 ;  /* 0x0000000800117882 */ /* 0x000fe20000000000 */
[----:B------:R-:W-:Y:S02]  /*4230*/  WARPGROUP.DEPBAR.LE gsb0, 0x0 ;  /* 0x00008000000079c5 */ /* 0x000fe40000010000 */
[----:B------:R-:W-:-:S06]  /*4240*/  WARPGROUP.ARRIVE ;  /* 0x00000000000079c5 */ /* 0x000fcc0000000000 */
[----:B------:R-:W-:Y:S01]  /*4250*/  HGMMA.64x128x16.F32 R24, gdesc[UR16].tnspA.tnspB, R24, gsb0 ;  /* 0x61e00000101879f0 */ /* 0x000fe20008000818 */
[----:B------:R-:W-:Y:S02]  /*4260*/  UIADD3 UR18, UR31, 0x100, UR25 ;  /* 0x000001001f127890 */ /* 0x000fe4000fffe019 */
        /* <DEDUP_REMOVED lines=13> */
[----:B------:R-:W-:Y:S02]  /*4340*/  UIADD3 UR18, UR24, UR25, URZ ;  /* 0x0000001918127290 */ /* 0x000fe4000fffe03f */
        /* <DEDUP_REMOVED lines=27> */
[----:B------:R-:W-:Y:S01]  /*4500*/  UIADD3 UR16, UR14, 0x200, URZ ;  /* 0x000002000e107890 */ /* 0x000fe2000fffe03f */
[----:B------:R-:W-:Y:S01]  /*4510*/  UMOV UR18, UR23 ;  /* 0x0000001700127c82 */ /* 0x000fe20008000000 */
        /* <DEDUP_REMOVED lines=23> */
[----:B------:R-:W-:-:S04]  /*4690*/  USHF.L.U32 UR14, UR37, 0x1, URZ ;  /* 0x00000001250e7899 */ /* 0x000fc8000800063f */
[----:B------:R-:W-:-:S04]  /*46a0*/  ULOP3.LUT UR29, UR14, 0xfffffffe, UR29, 0xe2, !UPT ;  /* 0xfffffffe0e1d7892 */ /* 0x000fc8000f8ee21d */
[----:B------:R-:W-:Y:S01]  /*46b0*/  ULEA UR28, UR29, UR28, 0x3 ;  /* 0x0000001c1d1c7291 */ /* 0x000fe2000f8e183f */
[----:B------:R-:W-:Y:S02]  /*46c0*/  WARPGROUP.DEPBAR.LE gsb0, 0x0 ;  /* 0x00008000000079c5 */ /* 0x000fe40000010000 */
[----:B------:R-:W-:-:S06]  /*46d0*/  WARPGROUP.ARRIVE ;  /* 0x00000000000079c5 */ /* 0x000fcc0000000000 */
[----:B------:R-:W-:Y:S03]  /*46e0*/  HGMMA.64x128x16.F32 R152, gdesc[UR16].tnspB, R152, gsb0 ;  /* 0x41e00000109879f0 */ /* 0x000fe60008000898 */
[----:B------:R-:W-:Y:S02]  /*46f0*/  WARPGROUP.DEPBAR.LE gsb0, 0x0 ;  /* 0x00008000000079c5 */ /* 0x000fe40000010000 */
[----:B------:R-:W-:Y:S01]  /*4700*/  SYNCS.ARRIVE.TRANS64.A1T0 RZ, [UR28], RZ ;  /* 0x000000ffffff79a7 */ /* 0x000fe2000810001c */
[----:B------:R-:W-:Y:S05]  /*4710*/  @!P1 BRA `(.L_x_33) ;  /* 0x0000000000049947 */ /* 0x000fea0003800000 */
[----:B------:R-:W-:Y:S01]  /*4720*/  BPT.TRAP 0x1 ;  /* 0x000000040000795c */ /* 0x000fe20000300000 */
.L_x_33:
[----:B------:R-:W-:Y:S01]  /*4730*/  ULEA UR18, UR8, UR36, 0x3 ;  /* 0x0000002408127291 */ /* 0x000fe2000f8e183f */
[----:B-1----:R-:W-:-:S05]  /*4740*/  IMAD.U32 R2, RZ, RZ, UR9 ;  /* 0x00000009ff027e24 */ /* 0x002fca000f8e00ff */
[----:B------:R-:W-:-:S04]  /*4750*/  SHF.L.U32 R2, R2, 0x1f, RZ ;  /* 0x0000001f02027819 */ /* 0x000fc800000006ff */
[----:B------:R-:W1:Y:S02]  /*4760*/  SYNCS.PHASECHK.TRANS64.TRYWAIT P2, [UR18+0x34490], R2 ;  /* 0x03449002ff0075a7 */ /* 0x000e640008040152 */
[----:B-1----:R-:W-:Y:S05]  /*4770*/  @!P2 BRA `(.L_x_34) ;  /* 0x0000006c002ca947 */ /* 0x002fea0003800000 */
.L_x_142:
[----:B------:R-:W2:Y:S01]  /*4780*/  S2UR UR16, SR_SWINHI ;  /* 0x00000000001079c3 */ /* 0x000ea20000002f00 */
[----:B------:R-:W-:-:S04]  /*4790*/  USHF.L.U32 UR14, UR8, 0xd, URZ ;  /* 0x0000000d080e7899 */ /* 0x000fc8000800063f */
[----:B------:R-:W-:Y:S02]  /*47a0*/  USHF.R.S32.HI UR17, URZ, 0x1f, UR14 ;  /* 0x0000001f3f117899 */ /* 0x000fe4000801140e */
[----:B------:R-:W-:-:S04]  /*47b0*/  IADD3 R220, P2, R229, UR14, RZ ;  /* 0x0000000ee5dc7c10 */ /* 0x000fc8000ff5e0ff */
[----:B-1----:R-:W-:Y:S01]  /*47c0*/  LEA.HI.X.SX32 R3, R229, UR17, 0x1, P2 ;  /* 0x00000011e5037c11 */ /* 0x002fe200090f0eff */
[----:B------:R-:W-:Y:S01]  /*47d0*/  UMOV UR14, UR36 ;  /* 0x00000024000e7c82 */ /* 0x000fe20008000000 */
[----:B--2---:R-:W-:Y:S01]  /*47e0*/  UMOV UR15, UR16 ;  /* 0x00000010000f7c82 */ /* 0x004fe20008000000 */
[----:B------:R-:W-:-:S04]  /*47f0*/  LEA R221, P3, R220, UR14, 0x2 ;  /* 0x0000000edcdd7c11 */ /* 0x000fc8000f8610ff */
[----:B------:R-:W-:Y:S02]  /*4800*/  IADD3 R219, P4, R221, 0x24000, RZ ;  /* 0x00024000dddb7810 */ /* 0x000fe40007f9e0ff */
[----:B------:R-:W-:Y:S02]  /*4810*/  LEA.HI.X R220, R220, UR15, R3, 0x2, P3 ;  /* 0x0000000fdcdc7c11 */ /* 0x000fe400098f1403 */
[----:B------:R-:W-:Y:S02]  /*4820*/  LOP3.LUT R218, R219, 0x380, RZ, 0xc0, !PT ;  /* 0x00000380dbda7812 */ /* 0x000fe400078ec0ff */
[C---:B------:R-:W-:Y:S02]  /*4830*/  IADD3 R227, P2, R221.reuse, 0x25020, RZ ;  /* 0x00025020dde37810 */ /* 0x040fe40007f5e0ff */
[----:B------:R-:W-:Y:S02]  /*4840*/  SHF.R.U64 R218, R218, 0x3, RZ ;  /* 0x00000003dada7819 */ /* 0x000fe400000012ff */
[----:B------:R-:W-:-:S02]  /*4850*/  IADD3 R223, P5, R221, 0x25000, RZ ;  /* 0x00025000dddf7810 */ /* 0x000fc40007fbe0ff */
[----:B------:R-:W-:Y:S01]  /*4860*/  LOP3.LUT R218, R218, R219, RZ, 0x3c, !PT ;  /* 0x000000dbdada7212 */ /* 0x000fe200078e3cff */
[----:B------:R-:W-:Y:S01]  /*4870*/  IMAD.X R219, RZ, RZ, R220, P4 ;  /* 0x000000ffffdb7224 */ /* 0x000fe200020e06dc */
[C---:B------:R-:W-:Y:S02]  /*4880*/  IADD3 R19, P4, R221.reuse, 0x25040, RZ ;  /* 0x00025040dd137810 */ /* 0x040fe40007f9e0ff */
[----:B------:R-:W-:Y:S02]  /*4890*/  IADD3 R225, P6, R221, 0x24020, RZ ;  /* 0x00024020dde17810 */ /* 0x000fe40007fde0ff */
[----:B------:R-:W-:Y:S01]  /*48a0*/  LOP3.LUT R226, R227, 0x380, RZ, 0xc0, !PT ;  /* 0x00000380e3e27812 */ /* 0x000fe200078ec0ff */
[----:B------:R-:W-:Y:S01]  /*48b0*/  ST.E desc[UR26][R218.64], R24 ;  /* 0x00000018da007985 */ /* 0x000fe2000c10191a */
[----:B------:R-:W-:Y:S02]  /*48c0*/  LOP3.LUT R222, R223, 0x380, RZ, 0xc0, !PT ;  /* 0x00000380dfde7812 */ /* 0x000fe400078ec0ff */
[----:B------:R-:W-:Y:S01]  /*48d0*/  LOP3.LUT R18, R19, 0x380, RZ, 0xc0, !PT ;  /* 0x0000038013127812 */ /* 0x000fe200078ec0ff */
[----:B------:R-:W-:Y:S01]  /*48e0*/  ST.E desc[UR26][R218.64+0x4], R25 ;  /* 0x00000419da007985 */ /* 0x000fe2000c10191a */
[----:B------:R-:W-:-:S02]  /*48f0*/  LOP3.LUT R224, R225, 0x380, RZ, 0xc0, !PT ;  /* 0x00000380e1e07812 */ /* 0x000fc400078ec0ff */
[----:B------:R-:W-:Y:S02]  /*4900*/  SHF.R.U64 R226, R226, 0x3, RZ ;  /* 0x00000003e2e27819 */ /* 0x000fe400000012ff */
[----:B------:R-:W-:Y:S02]  /*4910*/  SHF.R.U64 R222, R222, 0x3, RZ ;  /* 0x00000003dede7819 */ /* 0x000fe400000012ff */
[----:B------:R-:W-:Y:S02]  /*4920*/  SHF.R.U64 R18, R18, 0x3, RZ ;  /* 0x0000000312127819 */ /* 0x000fe400000012ff */
[----:B------:R-:W-:Y:S02]  /*4930*/  SHF.R.U64 R224, R224, 0x3, RZ ;  /* 0x00000003e0e07819 */ /* 0x000fe400000012ff */
[----:B------:R-:W-:Y:S01]  /*4940*/  LOP3.LUT R226, R226, R227, RZ, 0x3c, !PT ;  /* 0x000000e3e2e27212 */ /* 0x000fe200078e3cff */
[----:B------:R-:W-:Y:S01]  /*4950*/  IMAD.X R227, RZ, RZ, R220, P2 ;  /* 0x000000ffffe37224 */ /* 0x000fe200010e06dc */
[----:B------:R-:W-:-:S02]  /*4960*/  IADD3 R21, P3, R221, 0x24040, RZ ;  /* 0x00024040dd157810 */ /* 0x000fc40007f7e0ff */
[----:B------:R-:W-:Y:S01]  /*4970*/  LOP3.LUT R222, R222, R223, RZ, 0x3c, !PT ;  /* 0x000000dfdede7212 */ /* 0x000fe200078e3cff */
[--C-:B------:R-:W-:Y:S01]  /*4980*/  IMAD.X R223, RZ, RZ, R220.reuse, P5 ;  /* 0x000000ffffdf7224 */ /* 0x100fe200028e06dc */
[----:B------:R-:W-:Y:S01]  /*4990*/  LOP3.LUT R18, R18, R19, RZ, 0x3c, !PT ;  /* 0x0000001312127212 */ /* 0x000fe200078e3cff */
[--C-:B------:R-:W-:Y:S01]  /*49a0*/  IMAD.X R19, RZ, RZ, R220.reuse, P4 ;  /* 0x000000ffff137224 */ /* 0x100fe200020e06dc */
[C---:B------:R-:W-:Y:S02]  /*49b0*/  IADD3 R13, P2, R221.reuse, 0x24400, RZ ;  /* 0x00024400dd0d7810 */ /* 0x040fe40007f5e0ff */
[C---:B------:R-:W-:Y:S01]  /*49c0*/  IADD3 R17, P5, R221.reuse, 0x24060, RZ ;  /* 0x00024060dd117810 */ /* 0x040fe20007fbe0ff */
[----:B------:R-:W-:Y:S01]  /*49d0*/  ST.E desc[UR26][R222.64], R26 ;  /* 0x0000001ade007985 */ /* 0x000fe2000c10191a */
[----:B------:R-:W-:Y:S02]  /*49e0*/  IADD3 R5, P4, R221, 0x24420, RZ ;  /* 0x00024420dd057810 */ /* 0x000fe40007f9e0ff */
[----:B------:R-:W-:Y:S01]  /*49f0*/  LOP3.LUT R224, R224, R225, RZ, 0x3c, !PT ;  /* 0x000000e1e0e07212 */ /* 0x000fe200078e3cff */
[----:B------:R-:W-:Y:S01]  /*4a00*/  IMAD.X R225, RZ, RZ, R220, P6 ;  /* 0x000000ffffe17224 */ /* 0x000fe200030e06dc */
[----:B------:R-:W-:Y:S01]  /*4a10*/  LOP3.LUT R20, R21, 0x380, RZ, 0xc0, !PT ;  /* 0x0000038015147812 */ /* 0x000fe200078ec0ff */
[----:B------:R1:W-:Y:S01]  /*4a20*/  ST.E desc[UR26][R222.64+0x4], R27 ;  /* 0x0000041bde007985 */ /* 0x0003e2000c10191a */
[----:B------:R-:W-:-:S02]  /*4a30*/  IADD3 R15, P6, R221, 0x25060, RZ ;  /* 0x00025060dd0f7810 */ /* 0x000fc40007fde0ff */
[----:B------:R-:W-:Y:S01]  /*4a40*/  LOP3.LUT R12, R13, 0x380, RZ, 0xc0, !PT ;  /* 0x000003800d0c7812 */ /* 0x000fe200078ec0ff */
[----:B------:R-:W-:Y:S01]  /*4a50*/  ST.E desc[UR26][R224.64], R28 ;  /* 0x0000001ce0007985 */ /* 0x000fe2000c10191a */
[----:B------:R-:W-:Y:S02]  /*4a60*/  LOP3.LUT R16, R17, 0x380, RZ, 0xc0, !PT ;  /* 0x0000038011107812 */ /* 0x000fe400078ec0ff */
[----:B------:R-:W-:Y:S01]  /*4a70*/  LOP3.LUT R4, R5, 0x380, RZ, 0xc0, !PT ;  /* 0x0000038005047812 */ /* 0x000fe200078ec0ff */
[----:B------:R2:W-:Y:S01]  /*4a80*/  ST.E desc[UR26][R224.64+0x4], R29 ;  /* 0x0000041de0007985 */ /* 0x0005e2000c10191a */
[----:B------:R-:W-:Y:S02]  /*4a90*/  SHF.R.U64 R20, R20, 0x3, RZ ;  /* 0x0000000314147819 */ /* 0x000fe400000012ff */
[----:B------:R-:W-:Y:S01]  /*4aa0*/  LOP3.LUT R14, R15, 0x380, RZ, 0xc0, !PT ;  /* 0x000003800f0e7812 */ /* 0x000fe200078ec0ff */
[----:B------:R-:W-:Y:S01]  /*4ab0*/  ST.E desc[UR26][R226.64], R30 ;  /* 0x0000001ee2007985 */ /* 0x000fe2000c10191a */
[----:B------:R-:W-:-:S02]  /*4ac0*/  SHF.R.U64 R12, R12, 0x3, RZ ;  /* 0x000000030c0c7819 */ /* 0x000fc400000012ff */
[----:B------:R-:W-:Y:S01]  /*4ad0*/  SHF.R.U64 R16, R16, 0x3, RZ ;  /* 0x0000000310107819 */ /* 0x000fe200000012ff */
[----:B------:R3:W-:Y:S01]  /*4ae0*/  ST.E desc[UR26][R226.64+0x4], R31 ;  /* 0x0000041fe2007985 */ /* 0x0007e2000c10191a */
[----:B------:R-:W-:Y:S02]  /*4af0*/  SHF.R.U64 R4, R4, 0x3, RZ ;  /* 0x0000000304047819 */ /* 0x000fe400000012ff */
[----:B------:R-:W-:Y:S01]  /*4b00*/  LOP3.LUT R20, R20, R21, RZ, 0x3c, !PT ;  /* 0x0000001514147212 */ /* 0x000fe200078e3cff */
[--C-:B------:R-:W-:Y:S01]  /*4b10*/  IMAD.X R21, RZ, RZ, R220.reuse, P3 ;  /* 0x000000ffff157224 */ /* 0x100fe200018e06dc */
[----:B------:R-:W-:Y:S02]  /*4b20*/  SHF.R.U64 R14, R14, 0x3, RZ ;  /* 0x000000030e0e7819 */ /* 0x000fe400000012ff */
[----:B------:R-:W-:Y:S01]  /*4b30*/  LOP3.LUT R12, R12, R13, RZ, 0x3c, !PT ;  /* 0x0000000d0c0c7212 */ /* 0x000fe200078e3cff */
[--C-:B------:R-:W-:Y:S01]  /*4b40*/  IMAD.X R13, RZ, RZ, R220.reuse, P2 ;  /* 0x000000ffff0d7224 */ /* 0x100fe200010e06dc */
[----:B------:R-:W-:Y:S01]  /*4b50*/  LOP3.LUT R16, R16, R17, RZ, 0x3c, !PT ;  /* 0x0000001110107212 */ /* 0x000fe200078e3cff */
[--C-:B------:R-:W-:Y:S01]  /*4b60*/  IMAD.X R17, RZ, RZ, R220.reuse, P5 ;  /* 0x000000ffff117224 */ /* 0x100fe200028e06dc */
[C---:B------:R-:W-:Y:S01]  /*4b70*/  IADD3 R3, P3, R221.reuse, 0x25400, RZ ;  /* 0x00025400dd037810 */ /* 0x040fe20007f7e0ff */
[----:B------:R-:W-:Y:S01]  /*4b80*/  ST.E desc[UR26][R20.64], R32 ;  /* 0x0000002014007985 */ /* 0x000fe2000c10191a */
[----:B------:R-:W-:Y:S01]  /*4b90*/  LOP3.LUT R4, R4, R5, RZ, 0x3c, !PT ;  /* 0x0000000504047212 */ /* 0x000fe200078e3cff */
[----:B------:R-:W-:Y:S01]  /*4ba0*/  IMAD.X R5, RZ, RZ, R220, P4 ;  /* 0x000000ffff057224 */ /* 0x000fe200020e06dc */
[C---:B------:R-:W-:Y:S01]  /*4bb0*/  IADD3 R7, P2, R221.reuse, 0x25440, RZ ;  /* 0x00025440dd077810 */ /* 0x040fe20007f5e0ff */
[----:B------:R4:W-:Y:S01]  /*4bc0*/  ST.E desc[UR26][R20.64+0x4], R33 ;  /* 0x0000042114007985 */ /* 0x0009e2000c10191a */
[----:B------:R-:W-:-:S02]  /*4bd0*/  IADD3 R11, P5, R221, 0x25420, RZ ;  /* 0x00025420dd0b7810 */ /* 0x000fc40007fbe0ff */
[----:B------:R-:W-:Y:S01]  /*4be0*/  IADD3 R217, P4, R221, 0x25460, RZ ;  /* 0x00025460ddd97810 */ /* 0x000fe20007f9e0ff */
[----:B------:R5:W-:Y:S01]  /*4bf0*/  ST.E desc[UR26][R18.64], R34 ;  /* 0x0000002212007985 */ /* 0x000be2000c10191a */
[----:B------:R-:W-:Y:S01]  /*4c00*/  LOP3.LUT R14, R14, R15, RZ, 0x3c, !PT ;  /* 0x0000000f0e0e7212 */ /* 0x000fe200078e3cff */
[----:B------:R-:W-:Y:S01]  /*4c10*/  IMAD.X R15, RZ, RZ, R220, P6 ;  /* 0x000000ffff0f7224 */ /* 0x000fe200030e06dc */
[----:B------:R-:W-:Y:S01]  /*4c20*/  LOP3.LUT R2, R3, 0x380, RZ, 0xc0, !PT ;  /* 0x0000038003027812 */ /* 0x000fe200078ec0ff */
[----:B------:R5:W-:Y:S01]  /*4c30*/  ST.E desc[UR26][R18.64+0x4], R35 ;  /* 0x0000042312007985 */ /* 0x000be2000c10191a */
[----:B------:R-:W-:Y:S02]  /*4c40*/  IADD3 R9, P6, R221, 0x24440, RZ ;  /* 0x00024440dd097810 */ /* 0x000fe40007fde0ff */
[----:B------:R-:W-:Y:S01]  /*4c50*/  LOP3.LUT R6, R7, 0x380, RZ, 0xc0, !PT ;  /* 0x0000038007067812 */ /* 0x000fe200078ec0ff */
[----:B------:R-:W-:Y:S01]  /*4c60*/  ST.E desc[UR26][R16.64], R36 ;  /* 0x0000002410007985 */ /* 0x000fe2000c10191a */
[----:B------:R-:W-:-:S02]  /*4c70*/  LOP3.LUT R10, R11, 0x380, RZ, 0xc0, !PT ;  /* 0x000003800b0a7812 */ /* 0x000fc400078ec0ff */
[----:B------:R-:W-:Y:S01]  /*4c80*/  LOP3.LUT R216, R217, 0x380, RZ, 0xc0, !PT ;  /* 0x00000380d9d87812 */ /* 0x000fe200078ec0ff */
[----:B------:R-:W-:Y:S01]  /*4c90*/  ST.E desc[UR26][R16.64+0x4], R37 ;  /* 0x0000042510007985 */ /* 0x000fe2000c10191a */
[----:B------:R-:W-:Y:S02]  /*4ca0*/  SHF.R.U64 R2, R2, 0x3, RZ ;  /* 0x0000000302027819 */ /* 0x000fe400000012ff */
[----:B------:R-:W-:Y:S01]  /*4cb0*/  LOP3.LUT R8, R9, 0x380, RZ, 0xc0, !PT ;  /* 0x0000038009087812 */ /* 0x000fe200078ec0ff */
[----:B------:R-:W-:Y:S01]  /*4cc0*/  ST.E desc[UR26][R14.64], R38 ;  /* 0x000000260e007985 */ /* 0x000fe2000c10191a */
[----:B------:R-:W-:Y:S02]  /*4cd0*/  SHF.R.U64 R6, R6, 0x3, RZ ;  /* 0x0000000306067819 */ /* 0x000fe400000012ff */
[----:B------:R-:W-:Y:S01]  /*4ce0*/  SHF.R.U64 R10, R10, 0x3, RZ ;  /* 0x000000030a0a7819 */ /* 0x000fe200000012ff */
[----:B------:R-:W-:Y:S01]  /*4cf0*/  ST.E desc[UR26][R14.64+0x4], R39 ;  /* 0x000004270e007985 */ /* 0x000fe2000c10191a */
[----:B------:R-:W-:-:S02]  /*4d00*/  SHF.R.U64 R216, R216, 0x3, RZ ;  /* 0x00000003d8d87819 */ /* 0x000fc400000012ff */
[----:B------:R-:W-:Y:S01]  /*4d10*/  LOP3.LUT R2, R2, R3, RZ, 0x3c, !PT ;  /* 0x0000000302027212 */ /* 0x000fe200078e3cff */
[--C-:B------:R-:W-:Y:S01]  /*4d20*/  IMAD.X R3, RZ, RZ, R220.reuse, P3 ;  /* 0x000000ffff037224 */ /* 0x100fe200018e06dc */
[----:B------:R-:W-:Y:S01]  /*4d30*/  SHF.R.U64 R8, R8, 0x3, RZ ;  /* 0x0000000308087819 */ /* 0x000fe200000012ff */
[----:B------:R-:W-:Y:S01]  /*4d40*/  ST.E desc[UR26][R12.64], R40 ;  /* 0x000000280c007985 */ /* 0x000fe2000c10191a */
[----:B------:R-:W-:Y:S01]  /*4d50*/  LOP3.LUT R6, R6, R7, RZ, 0x3c, !PT ;  /* 0x0000000706067212 */ /* 0x000fe200078e3cff */
[--C-:B------:R-:W-:Y:S01]  /*4d60*/  IMAD.X R7, RZ, RZ, R220.reuse, P2 ;  /* 0x000000ffff077224 */ /* 0x100fe200010e06dc */
[----:B------:R-:W-:Y:S01]  /*4d70*/  LOP3.LUT R10, R10, R11, RZ, 0x3c, !PT ;  /* 0x0000000b0a0a7212 */ /* 0x000fe200078e3cff */
[--C-:B------:R-:W-:Y:S01]  /*4d80*/  IMAD.X R11, RZ, RZ, R220.reuse, P5 ;  /* 0x000000ffff0b7224 */ /* 0x100fe200028e06dc */
[C---:B------:R-:W-:Y:S01]  /*4d90*/  IADD3 R23, P3, R221.reuse, 0x24460, RZ ;  /* 0x00024460dd177810 */ /* 0x040fe20007f7e0ff */
[----:B------:R5:W-:Y:S01]  /*4da0*/  ST.E desc[UR26][R12.64+0x4], R41 ;  /* 0x000004290c007985 */ /* 0x000be2000c10191a */
[----:B------:R-:W-:Y:S01]  /*4db0*/  LOP3.LUT R216, R216, R217, RZ, 0x3c, !PT ;  /* 0x000000d9d8d87212 */ /* 0x000fe200078e3cff */
[----:B------:R-:W-:Y:S01]  /*4dc0*/  IMAD.X R217, RZ, RZ, R220, P4 ;  /* 0x000000ffffd97224 */ /* 0x000fe200020e06dc */
[C---:B-1----:R-:W-:Y:S01]  /*4dd0*/  IADD3 R223, P2, R221.reuse, 0x24820, RZ ;  /* 0x00024820dddf7810 */ /* 0x042fe20007f5e0ff */
[----:B------:R1:W-:Y:S01]  /*4de0*/  ST.E desc[UR26][R2.64], R42 ;  /* 0x0000002a02007985 */ /* 0x0003e2000c10191a */
[----:B------:R-:W-:-:S02]  /*4df0*/  IADD3 R219, P5, R221, 0x24800, RZ ;  /* 0x00024800dddb7810 */ /* 0x000fc40007fbe0ff */
[----:B--2---:R-:W-:Y:S01]  /*4e00*/  IADD3 R225, P4, R221, 0x24840, RZ ;  /* 0x00024840dde17810 */ /* 0x004fe20007f9e0ff */
[----:B------:R1:W-:Y:S01]  /*4e10*/  ST.E desc[UR26][R2.64+0x4], R43 ;  /* 0x0000042b02007985 */ /* 0x0003e2000c10191a */
[----:B------:R-:W-:Y:S01]  /*4e20*/  LOP3.LUT R8, R8, R9, RZ, 0x3c, !PT ;  /* 0x0000000908087212 */ /* 0x000fe200078e3cff */
[----:B------:R-:W-:Y:S01]  /*4e30*/  IMAD.X R9, RZ, RZ, R220, P6 ;  /* 0x000000ffff097224 */ /* 0x000fe200030e06dc */
[----:B------:R-:W-:Y:S01]  /*4e40*/  LOP3.LUT R22, R23, 0x380, RZ, 0xc0, !PT ;  /* 0x0000038017167812 */ /* 0x000fe200078ec0ff */
[----:B------:R1:W-:Y:S01]  /*4e50*/  ST.E desc[UR26][R4.64], R44 ;  /* 0x0000002c04007985 */ /* 0x0003e2000c10191a */
[----:B------:R-:W-:Y:S02]  /*4e60*/  IADD3 R25, P6, R221, 0x25800, RZ ;  /* 0x00025800dd197810 */ /* 0x000fe40007fde0ff */
[----:B------:R-:W-:Y:S01]  /*4e70*/  LOP3.LUT R222, R223, 0x380, RZ, 0xc0, !PT ;  /* 0x00000380dfde7812 */ /* 0x000fe200078ec0ff */
[----:B------:R1:W-:Y:S01]  /*4e80*/  ST.E desc[UR26][R4.64+0x4], R45 ;  /* 0x0000042d04007985 */ /* 0x0003e2000c10191a */
[----:B------:R-:W-:-:S02]  /*4e90*/  LOP3.LUT R218, R219, 0x380, RZ, 0xc0, !PT ;  /* 0x00000380dbda7812 */ /* 0x000fc400078ec0ff */
[----:B------:R-:W-:Y:S01]  /*4ea0*/  LOP3.LUT R224, R225, 0x380, RZ, 0xc0, !PT ;  /* 0x00000380e1e07812 */ /* 0x000fe200078ec0ff */
[----:B------:R1:W-:Y:S01]  /*4eb0*/  ST.E desc[UR26][R10.64], R46 ;  /* 0x0000002e0a007985 */ /* 0x0003e2000c10191a */
[----:B------:R-:W-:Y:S02]  /*4ec0*/  SHF.R.U64 R22, R22, 0x3, RZ ;  /* 0x0000000316167819 */ /* 0x000fe400000012ff */
[----:B------:R-:W-:Y:S01]  /*4ed0*/  LOP3.LUT R24, R25, 0x380, RZ, 0xc0, !PT ;  /* 0x0000038019187812 */ /* 0x000fe200078ec0ff */
[----:B------:R1:W-:Y:S01]  /*4ee0*/  ST.E desc[UR26][R10.64+0x4], R47 ;  /* 0x0000042f0a007985 */ /* 0x0003e2000c10191a */
[----:B------:R-:W-:Y:S02]  /*4ef0*/  SHF.R.U64 R222, R222, 0x3, RZ ;  /* 0x00000003dede7819 */ /* 0x000fe400000012ff */
[----:B------:R-:W-:Y:S01]  /*4f00*/  SHF.R.U64 R218, R218, 0x3, RZ ;  /* 0x00000003dada7819 */ /* 0x000fe200000012ff */
[----:B------:R1:W-:Y:S01]  /*4f10*/  ST.E desc[UR26][R8.64], R48 ;  /* 0x0000003008007985 */ /* 0x0003e2000c10191a */
[----:B------:R-:W-:-:S02]  /*4f20*/  SHF.R.U64 R224, R224, 0x3, RZ ;  /* 0x00000003e0e07819 */ /* 0x000fc400000012ff */
[----:B------:R-:W-:Y:S01]  /*4f30*/  LOP3.LUT R22, R22, R23, RZ, 0x3c, !PT ;  /* 0x0000001716167212 */ /* 0x000fe200078e3cff */
[--C-:B------:R-:W-:Y:S01]  /*4f40*/  IMAD.X R23, RZ, RZ, R220.reuse, P3 ;  /* 0x000000ffff177224 */ /* 0x100fe200018e06dc */
[----:B------:R-:W-:Y:S01]  /*4f50*/  SHF.R.U64 R24, R24, 0x3, RZ ;  /* 0x0000000318187819 */ /* 0x000fe200000012ff */
[----:B------:R1:W-:Y:S01]  /*4f60*/  ST.E desc[UR26][R8.64+0x4], R49 ;  /* 0x0000043108007985 */ /* 0x0003e2000c10191a */
        /* <DEDUP_REMOVED lines=8> */
[C---:B---3--:R-:W-:Y:S01]  /*4ff0*/  IADD3 R31, P2, R221.reuse, 0x25860, RZ ;  /* 0x00025860dd1f7810 */ /* 0x048fe20007f5e0ff */
[----:B------:R1:W-:Y:S01]  /*5000*/  ST.E desc[UR26][R6.64+0x4], R51 ;  /* 0x0000043306007985 */ /* 0x0003e2000c10191a */
[----:B------:R-:W-:-:S02]  /*5010*/  IADD3 R29, P5, R221, 0x25840, RZ ;  /* 0x00025840dd1d7810 */ /* 0x000fc40007fbe0ff */
[----:B----4-:R-:W-:Y:S01]  /*5020*/  IADD3 R21, P4, R221, 0x25c00, RZ ;  /* 0x00025c00dd157810 */ /* 0x010fe20007f9e0ff */
        /* <DEDUP_REMOVED lines=25> */
[----:B------:R-:W-:Y:S01]  /*51c0*/  IMAD.X R29, RZ, RZ, R220, P5 ;  /* 0x000000ffff1d7224 */ /* 0x000fe200028e06dc */
[----:B------:R-:W-:Y:S01]  /*51d0*/  IADD3 R33, P3, R221, 0x24c00, RZ ;  /* 0x00024c00dd217810 */ /* 0x000fe20007f7e0ff */
[----:B------:R1:W-:Y:S01]  /*51e0*/  ST.E desc[UR26][R24.64+0x4], R59 ;  /* 0x0000043b18007985 */ /* 0x0003e2000c10191a */
[----:B------:R-:W-:-:S02]  /*51f0*/  LOP3.LUT R20, R20, R21, RZ, 0x3c, !PT ;  /* 0x0000001514147212 */ /* 0x000fc400078e3cff */
[C---:B------:R-:W-:Y:S01]  /*5200*/  IADD3 R21, P2, R221.reuse, 0x24c40, RZ ;  /* 0x00024c40dd157810 */ /* 0x040fe20007f5e0ff */
[----:B------:R1:W-:Y:S01]  /*5210*/  ST.E desc[UR26][R222.64], R60 ;  /* 0x0000003cde007985 */ /* 0x0003e2000c10191a */
[----:B-----5:R-:W-:Y:S02]  /*5220*/  IADD3 R34, P5, R221, 0x24c20, RZ ;  /* 0x00024c20dd227810 */ /* 0x020fe40007fbe0ff */
[----:B------:R-:W-:Y:S01]  /*5230*/  LOP3.LUT R226, R226, R227, RZ, 0x3c, !PT ;  /* 0x000000e3e2e27212 */ /* 0x000fe200078e3cff */
[--C-:B------:R-:W-:Y:S01]  /*5240*/  IMAD.X R227, RZ, RZ, R220.reuse, P6 ;  /* 0x000000ffffe37224 */ /* 0x100fe200030e06dc */
[----:B------:R-:W-:Y:S01]  /*5250*/  LOP3.LUT R32, R33, 0x380, RZ, 0xc0, !PT ;  /* 0x0000038021207812 */ /* 0x000fe200078ec0ff */
[----:B------:R1:W-:Y:S01]  /*5260*/  ST.E desc[UR26][R222.64+0x4], R61 ;  /* 0x0000043dde007985 */ /* 0x0003e2000c10191a */
[----:B------:R-:W-:Y:S01]  /*5270*/  IADD3 R18, P6, R221, 0x25c20, RZ ;  /* 0x00025c20dd127810 */ /* 0x000fe20007fde0ff */
[----:B------:R-:W-:Y:S01]  /*5280*/  IMAD.X R13, RZ, RZ, R220, P2 ;  /* 0x000000ffff0d7224 */ /* 0x000fe200010e06dc */
[----:B------:R-:W-:Y:S01]  /*5290*/  LOP3.LUT R14, R21, 0x380, RZ, 0xc0, !PT ;  /* 0x00000380150e7812 */ /* 0x000fe200078ec0ff */
[----:B------:R1:W-:Y:S01]  /*52a0*/  ST.E desc[UR26][R26.64], R62 ;  /* 0x0000003e1a007985 */ /* 0x0003e2000c10191a */
[----:B------:R-:W-:-:S02]  /*52b0*/  LOP3.LUT R17, R34, 0x380, RZ, 0xc0, !PT ;  /* 0x0000038022117812 */ /* 0x000fc400078ec0ff */
[----:B------:R-:W-:Y:S01]  /*52c0*/  SHF.R.U64 R32, R32, 0x3, RZ ;  /* 0x0000000320207819 */ /* 0x000fe200000012ff */
[----:B------:R1:W-:Y:S01]  /*52d0*/  ST.E desc[UR26][R26.64+0x4], R63 ;  /* 0x0000043f1a007985 */ /* 0x0003e2000c10191a */
[----:B------:R-:W-:Y:S02]  /*52e0*/  LOP3.LUT R16, R18, 0x380, RZ, 0xc0, !PT ;  /* 0x0000038012107812 */ /* 0x000fe400078ec0ff */
[----:B------:R-:W-:Y:S01]  /*52f0*/  SHF.R.U64 R12, R14, 0x3, RZ ;  /* 0x000000030e0c7819 */ /* 0x000fe200000012ff */
[----:B------:R1:W-:Y:S01]  /*5300*/  ST.E desc[UR26][R224.64], R64 ;  /* 0x00000040e0007985 */ /* 0x0003e2000c10191a */
[----:B------:R-:W-:Y:S02]  /*5310*/  SHF.R.U64 R17, R17, 0x3, RZ ;  /* 0x0000000311117819 */ /* 0x000fe400000012ff */
[----:B------:R-:W-:Y:S01]  /*5320*/  LOP3.LUT R32, R32, R33, RZ, 0x3c, !PT ;  /* 0x0000002120207212 */ /* 0x000fe200078e3cff */
[--C-:B------:R-:W-:Y:S01]  /*5330*/  IMAD.X R33, RZ, RZ, R220.reuse, P3 ;  /* 0x000000ffff217224 */ /* 0x100fe200018e06dc */
[----:B------:R-:W-:Y:S01]  /*5340*/  SHF.R.U64 R15, R16, 0x3, RZ ;  /* 0x00000003100f7819 */ /* 0x000fe200000012ff */
[----:B------:R1:W-:Y:S01]  /*5350*/  ST.E desc[UR26][R224.64+0x4], R65 ;  /* 0x00000441e0007985 */ /* 0x0003e2000c10191a */
[----:B------:R-:W-:Y:S01]  /*5360*/  LOP3.LUT R12, R12, R21, RZ, 0x3c, !PT ;  /* 0x000000150c0c7212 */ /* 0x000fe200078e3cff */
[--C-:B------:R-:W-:Y:S01]  /*5370*/  IMAD.X R21, RZ, RZ, R220.reuse, P4 ;  /* 0x000000ffff157224 */ /* 0x100fe200020e06dc */
[----:B------:R-:W-:Y:S01]  /*5380*/  IADD3 R19, P3, R221, 0x25c40, RZ ;  /* 0x00025c40dd137810 */ /* 0x000fe20007f7e0ff */
[----:B------:R1:W-:Y:S01]  /*5390*/  ST.E desc[UR26][R28.64], R66 ;  /* 0x000000421c007985 */ /* 0x0003e2000c10191a */
[----:B------:R-:W-:Y:S01]  /*53a0*/  LOP3.LUT R16, R17, R34, RZ, 0x3c, !PT ;  /* 0x0000002211107212 */ /* 0x000fe200078e3cff */
[----:B------:R-:W-:Y:S01]  /*53b0*/  IMAD.X R17, RZ, RZ, R220, P5 ;  /* 0x000000ffff117224 */ /* 0x000fe200028e06dc */
[C---:B------:R-:W-:Y:S01]  /*53c0*/  IADD3 R35, P4, R221.reuse, 0x24c60, RZ ;  /* 0x00024c60dd237810 */ /* 0x040fe20007f9e0ff */
[----:B------:R1:W-:Y:S01]  /*53d0*/  ST.E desc[UR26][R28.64+0x4], R67 ;  /* 0x000004431c007985 */ /* 0x0003e2000c10191a */
[----:B------:R-:W-:-:S02]  /*53e0*/  IADD3 R37, P5, R221, 0x25c60, RZ ;  /* 0x00025c60dd257810 */ /* 0x000fc40007fbe0ff */
[----:B------:R-:W-:Y:S01]  /*53f0*/  LOP3.LUT R14, R15, R18, RZ, 0x3c, !PT ;  /* 0x000000120f0e7212 */ /* 0x000fe200078e3cff */
[----:B------:R1:W-:Y:S01]  /*5400*/  ST.E desc[UR26][R226.64], R68 ;  /* 0x00000044e2007985 */ /* 0x0003e2000c10191a */
[----:B------:R-:W-:Y:S01]  /*5410*/  LOP3.LUT R18, R19, 0x380, RZ, 0xc0, !PT ;  /* 0x0000038013127812 */ /* 0x000fe200078ec0ff */
[----:B------:R-:W-:Y:S01]  /*5420*/  IMAD.X R15, RZ, RZ, R220, P6 ;  /* 0x000000ffff0f7224 */ /* 0x000fe200030e06dc */
[----:B------:R-:W-:Y:S01]  /*5430*/  LOP3.LUT R34, R35, 0x380, RZ, 0xc0, !PT ;  /* 0x0000038023227812 */ /* 0x000fe200078ec0ff */
[----:B------:R1:W-:Y:S01]  /*5440*/  ST.E desc[UR26][R226.64+0x4], R69 ;  /* 0x00000445e2007985 */ /* 0x0003e2000c10191a */
[----:B------:R-:W-:Y:S02]  /*5450*/  LOP3.LUT R36, R37, 0x380, RZ, 0xc0, !PT ;  /* 0x0000038025247812 */ /* 0x000fe400078ec0ff */
[----:B------:R-:W-:Y:S01]  /*5460*/  SHF.R.U64 R18, R18, 0x3, RZ ;  /* 0x0000000312127819 */ /* 0x000fe200000012ff */
[----:B------:R1:W-:Y:S01]  /*5470*/  ST.E desc[UR26][R30.64], R70 ;  /* 0x000000461e007985 */ /* 0x0003e2000c10191a */
[----:B------:R-:W-:-:S02]  /*5480*/  SHF.R.U64 R34, R34, 0x3, RZ ;  /* 0x0000000322227819 */ /* 0x000fc400000012ff */
[----:B------:R-:W-:Y:S01]  /*5490*/  SHF.R.U64 R36, R36, 0x3, RZ ;  /* 0x0000000324247819 */ /* 0x000fe200000012ff */
[----:B------:R1:W-:Y:S01]  /*54a0*/  ST.E desc[UR26][R30.64+0x4], R71 ;  /* 0x000004471e007985 */ /* 0x0003e2000c10191a */
[----:B------:R-:W-:Y:S01]  /*54b0*/  LOP3.LUT R18, R18, R19, RZ, 0x3c, !PT ;  /* 0x0000001312127212 */ /* 0x000fe200078e3cff */
[--C-:B------:R-:W-:Y:S01]  /*54c0*/  IMAD.X R19, RZ, RZ, R220.reuse, P3 ;  /* 0x000000ffff137224 */ /* 0x100fe200018e06dc */
[----:B------:R-:W-:Y:S01]  /*54d0*/  LOP3.LUT R34, R34, R35, RZ, 0x3c, !PT ;  /* 0x0000002322227212 */ /* 0x000fe200078e3cff */
[----:B------:R1:W-:Y:S01]  /*54e0*/  ST.E desc[UR26][R32.64], R72 ;  /* 0x0000004820007985 */ /* 0x0003e2000c10191a */
[----:B------:R-:W-:Y:S01]  /*54f0*/  LOP3.LUT R36, R36, R37, RZ, 0x3c, !PT ;  /* 0x0000002524247212 */ /* 0x000fe200078e3cff */
[--C-:B------:R-:W-:Y:S02]  /*5500*/  IMAD.X R35, RZ, RZ, R220.reuse, P4 ;  /* 0x000000ffff237224 */ /* 0x100fe400020e06dc */
[----:B------:R1:W-:Y:S01]  /*5510*/  ST.E desc[UR26][R32.64+0x4], R73 ;  /* 0x0000044920007985 */ /* 0x0003e2000c10191a */
[----:B------:R-:W-:-:S03]  /*5520*/  IMAD.X R37, RZ, RZ, R220, P5 ;  /* 0x000000ffff257224 */ /* 0x000fc600028e06dc */
[----:B------:R1:W-:Y:S04]  /*5530*/  ST.E desc[UR26][R20.64], R74 ;  /* 0x0000004a14007985 */ /* 0x0003e8000c10191a */
        /* <DEDUP_REMOVED lines=12> */
[----:B------:R1:W-:Y:S01]  /*5600*/  ST.E desc[UR26][R36.64+0x4], R87 ;  /* 0x0000045724007985 */ /* 0x0003e2000c10191a */
[----:B------:R-:W-:Y:S01]  /*5610*/  @!PT LDS RZ, [RZ] ;  /* 0x00000000fffff984 */ /* 0x000fe20000000800 */
[----:B------:R-:W-:Y:S01]  /*5620*/  @!PT LDS RZ, [RZ] ;  /* 0x00000000fffff984 */ /* 0x000fe20000000800 */
[----:B------:R-:W-:Y:S01]  /*5630*/  @!PT LDS RZ, [RZ] ;  /* 0x00000000fffff984 */ /* 0x000fe20000000800 */
[----:B------:R-:W-:Y:S01]  /*5640*/  @!PT LDS RZ, [RZ] ;  /* 0x00000000fffff984 */ /* 0x000fe20000000800 */
[----:B------:R2:W-:Y:S06]  /*5650*/  MEMBAR.ALL.CTA ;  /* 0x0000000000007992 */ /* 0x0005ec0000008000 */
[----:B--2---:R-:W2:Y:S01]  /*5660*/  FENCE.VIEW.ASYNC.S ;  /* 0x00000000000073c6 */ /* 0x004ea20000000000 */
[----:B------:R-:W-:Y:S05]  /*5670*/  @!P1 BRA `(.L_x_35) ;  /* 0x0000000000049947 */ /* 0x000fea0003800000 */
[----:B------:R-:W-:Y:S01]  /*5680*/  BPT.TRAP 0x1 ;  /* 0x000000040000795c */ /* 0x000fe20000300000 */
.L_x_35:
[----:B--2---:R-:W-:Y:S01]  /*5690*/  SYNCS.ARRIVE.TRANS64.A1T0 RZ, [UR18+0x34480], RZ ;  /* 0x034480ffffff79a7 */ /* 0x004fe20008100012 */
[----:B------:R-:W-:-:S04]  /*56a0*/  UIADD3 UR37, UR37, 0x1, URZ ;  /* 0x0000000125257890 */ /* 0x000fc8000fffe03f */
[----:B------:R-:W-:-:S04]  /*56b0*/  UISETP.NE.AND UP0, UPT, UR37, 0x2, UPT ;  /* 0x000000022500788c */ /* 0x000fc8000bf05270 */
[----:B------:R-:W-:Y:S02]  /*56c0*/  USEL UR14, URZ, 0x1, UP0 ;  /* 0x000000013f0e7887 */ /* 0x000fe40008000000 */
[----:B------:R-:W-:Y:S02]  /*56d0*/  USEL UR37, UR37, URZ, UP0 ;  /* 0x0000003f25257287 */ /* 0x000fe40008000000 */
[----:B------:R-:W-:-:S12]  /*56e0*/  ULOP3.LUT UR20, UR20, UR14, URZ, 0x3c, !UPT ;  /* 0x0000000e14147292 */ /* 0x000fd8000f8e3c3f */
.L_x_31:
[----:B------:R-:W-:Y:S02]  /*56f0*/  UIADD3 UR14, UR8, 0x1, URZ ;  /* 0x00000001080e7890 */ /* 0x000fe4000fffe03f */
[----:B------:R-:W-:Y:S02]  /*5700*/  UISETP.NE.AND UP1, UPT, UR8, 0x1, UPT ;  /* 0x000000010800788c */ /* 0x000fe4000bf25270 */
[----:B------:R-:W-:Y:S02]  /*5710*/  UISETP.NE.AND UP0, UPT, UR14, 0x2, UPT ;  /* 0x000000020e00788c */ /* 0x000fe4000bf05270 */
[----:B------:R-:W-:Y:S02]  /*5720*/  USEL UR15, URZ, 0x1, UP1 ;  /* 0x000000013f0f7887 */ /* 0x000fe40008800000 */
[----:B------:R-:W-:Y:S02]  /*5730*/  USEL UR8, UR14, URZ, UP0 ;  /* 0x0000003f0e087287 */ /* 0x000fe40008000000 */
[----:B------:R-:W-:Y:S01]  /*5740*/  ULOP3.LUT UR9, UR9, UR15, URZ, 0x3c, !UPT ;  /* 0x0000000f09097292 */ /* 0x000fe2000f8e3c3f */
[----:B------:R-:W-:Y:S11]  /*5750*/  @!P0 BRA `(.L_x_36) ;  /* 0x0000000000048947 */ /* 0x000ff60003800000 */
[----:B------:R-:W-:Y:S01]  /*5760*/  BPT.TRAP 0x1 ;  /* 0x000000040000795c */ /* 0x000fe20000300000 */
.L_x_36:
[----:B------:R-:W-:Y:S02]  /*5770*/  UISETP.GT.U32.AND UP0, UPT, UR4, 0x1, UPT ;  /* 0x000000010400788c */ /* 0x000fe4000bf04070 */
[----:B------:R-:W-:-:S04]  /*5780*/  ULEA UR14, UR6, UR36, 0x3 ;  /* 0x00000024060e7291 */ /* 0x000fc8000f8e183f */
[----:B------:R-:W-:Y:S01]  /*5790*/  UIADD3 UR14, UR14, 0x34420, URZ ;  /* 0x000344200e0e7890 */ /* 0x000fe2000fffe03f */
[----:B------:R-:W-:-:S03]  /*57a0*/  PLOP3.LUT P1, PT, PT, PT, UP0, 0x80, 0x0 ;  /* 0x000000000000781c */ /* 0x000fc60003f2f008 */
[----:B------:R-:W-:-:S09]  /*57b0*/  UPRMT UR14, URZ, 0x654, UR14 ;  /* 0x000006543f0e7896 */ /* 0x000fd2000800000e */
[----:B------:R-:W-:Y:S01]  /*57c0*/  SYNCS.ARRIVE.TRANS64.RED.A1T0 RZ, [UR14], RZ ;  /* 0x000000ffffff79a7 */ /* 0x000fe2000810040e */
[----:B------:R-:W-:Y:S05]  /*57d0*/  @P1 BRA `(.L_x_37) ;  /* 0x0000000000041947 */ /* 0x000fea0003800000 */
[----:B------:R-:W-:Y:S01]  /*57e0*/  BPT.TRAP 0x1 ;  /* 0x000000040000795c */ /* 0x000fe20000300000 */
.L_x_37:
[----:B------:R-:W-:-:S04]  /*57f0*/  UIADD3 UR6, UR6, 0x1, URZ ;  /* 0x0000000106067890 */ /* 0x000fc8000fffe03f */
[----:B------:R-:W-:-:S04]  /*5800*/  UISETP.NE.AND UP0, UPT, UR6, 0x4, UPT ;  /* 0x000000040600788c */ /* 0x000fc8000bf05270 */
[----:B------:R-:W-:Y:S01]  /*5810*/  USEL UR14, UR6, URZ, UP0 ;  /* 0x0000003f060e7287 */ /* 0x000fe20008000000 */
[----:B------:R-:W-:Y:S11]  /*5820*/  @!P0 BRA `(.L_x_38) ;  /* 0x0000000000048947 */ /* 0x000ff60003800000 */
[----:B------:R-:W-:Y:S01]  /*5830*/  BPT.TRAP 0x1 ;  /* 0x000000040000795c */ /* 0x000fe20000300000 */
.L_x_38:
[----:B------:R-:W-:-:S04]  /*5840*/  ULEA UR6, UR14, UR36, 0x3 ;  /* 0x000000240e067291 */ /* 0x000fc8000f8e183f */
[----:B------:R-:W-:-:S04]  /*5850*/  UIADD3 UR6, UR6, 0x34420, URZ ;  /* 0x0003442006067890 */ /* 0x000fc8000fffe03f */
[----:B------:R-:W-:-:S09]  /*5860*/  UPRMT UR6, URZ, 0x654, UR6 ;  /* 0x000006543f067896 */ /* 0x000fd20008000006 */
[----:B------:R-:W-:Y:S01]  /*5870*/  SYNCS.ARRIVE.TRANS64.RED.A1T0 RZ, [UR6], RZ ;  /* 0x000000ffffff79a7 */ /* 0x000fe20008100406 */
[----:B------:R-:W-:Y:S05]  /*5880*/  @P1 BRA `(.L_x_39) ;  /* 0x0000000000041947 */ /* 0x000fea0003800000 */
[----:B------:R-:W-:Y:S01]  /*5890*/  BPT.TRAP 0x1 ;  /* 0x000000040000795c */ /* 0x000fe20000300000 */
.L_x_39:
[----:B------:R-:W-:Y:S02]  /*58a0*/  UISETP.GT.AND UP2, UPT, UR11, 0x1, UPT ;  /* 0x000000010b00788c */ /* 0x000fe4000bf44270 */
[----:B------:R-:W-:Y:S02]  /*58b0*/  UIADD3 UR21, UR21, 0x1, URZ ;  /* 0x0000000115157890 */ /* 0x000fe4000fffe03f */
[----:B------:R-:W-:Y:S02]  /*58c0*/  UIADD3 UR6, UR14, 0x1, URZ ;  /* 0x000000010e067890 */ /* 0x000fe4000fffe03f */
[----:B------:R-:W-:Y:S01]  /*58d0*/  PLOP3.LUT P1, PT, PT, PT, UP2, 0x80, 0x0 ;  /* 0x000000000000781c */ /* 0x000fe20003f2f028 */
[----:B------:R-:W-:Y:S02]  /*58e0*/  UISETP.NE.AND UP0, UPT, UR21, 0x4, UPT ;  /* 0x000000041500788c */ /* 0x000fe4000bf05270 */
[----:B------:R-:W-:Y:S02]  /*58f0*/  UISETP.NE.AND UP1, UPT, UR6, 0x4, UPT ;  /* 0x000000040600788c */ /* 0x000fe4000bf25270 */
[----:B------:R-:W-:-:S02]  /*5900*/  USEL UR14, URZ, 0x1, UP0 ;  /* 0x000000013f0e7887 */ /* 0x000fc40008000000 */
[----:B------:R-:W-:Y:S02]  /*5910*/  UIADD3 UR11, UR11, -0x1, URZ ;  /* 0xffffffff0b0b7890 */ /* 0x000fe4000fffe03f */
[----:B------:R-:W-:Y:S02]  /*5920*/  USEL UR6, UR6, URZ, UP1 ;  /* 0x0000003f06067287 */ /* 0x000fe40008800000 */
[----:B------:R-:W-:Y:S02]  /*5930*/  USEL UR23, UR21, URZ, UP0 ;  /* 0x0000003f15177287 */ /* 0x000fe40008000000 */
[----:B------:R-:W-:Y:S01]  /*5940*/  ULOP3.LUT UR22, UR22, UR14, URZ, 0x3c, !UPT ;  /* 0x0000000e16167292 */ /* 0x000fe2000f8e3c3f */
[----:B------:R-:W-:Y:S11]  /*5950*/  @P1 BRA `(.L_x_40) ;  /* 0xffffffbc000c1947 */ /* 0x000ff6000383ffff */
.L_x_18:
[----:B------:R-:W-:Y:S05]  /*5960*/  @!P0 BRA `(.L_x_41) ;  /* 0x0000000000048947 */ /* 0x000fea0003800000 */
[----:B-1----:R-:W-:Y:S01]  /*5970*/  BPT.TRAP 0x1 ;  /* 0x000000040000795c */ /* 0x002fe20000300000 */
.L_x_41:
[----:B------:R-:W-:Y:S02]  /*5980*/  UISETP.GT.U32.AND UP0, UPT, UR4, 0x1, UPT ;  /* 0x000000010400788c */ /* 0x000fe4000bf04070 */
[----:B------:R-:W-:-:S04]  /*5990*/  ULEA UR6, UR5, UR36, 0x3 ;  /* 0x0000002405067291 */ /* 0x000fc8000f8e183f */
[----:B------:R-:W-:Y:S01]  /*59a0*/  UIADD3 UR5, UR6, 0x34460, URZ ;  /* 0x0003446006057890 */ /* 0x000fe2000fffe03f */
[----:B------:R-:W-:-:S03]  /*59b0*/  PLOP3.LUT P1, PT, PT, PT, UP0, 0x80, 0x0 ;  /* 0x000000000000781c */ /* 0x000fc60003f2f008 */
[----:B------:R-:W-:-:S09]  /*59c0*/  UPRMT UR5, URZ, 0x654, UR5 ;  /* 0x000006543f057896 */ /* 0x000fd20008000005 */
[----:B------:R-:W-:Y:S01]  /*59d0*/  SYNCS.ARRIVE.TRANS64.RED.A1T0 RZ, [UR5], RZ ;  /* 0x000000ffffff79a7 */ /* 0x000fe20008100405 */
[----:B------:R-:W-:Y:S05]  /*59e0*/  @P1 BRA `(.L_x_42) ;  /* 0x0000000000041947 */ /* 0x000fea0003800000 */
[----:B-1----:R-:W-:Y:S01]  /*59f0*/  BPT.TRAP 0x1 ;  /* 0x000000040000795c */ /* 0x002fe20000300000 */
.L_x_42:
[----:B------:R-:W-:Y:S05]  /*5a00*/  @!P0 BRA `(.L_x_43) ;  /* 0x0000000000048947 */ /* 0x000fea0003800000 */
[----:B-1----:R-:W-:Y:S01]  /*5a10*/  BPT.TRAP 0x1 ;  /* 0x000000040000795c */ /* 0x002fe20000300000 */
.L_x_43:
[----:B------:R-:W-:-:S04]  /*5a20*/  UIADD3 UR4, UR6, 0x34468, URZ ;  /* 0x0003446806047890 */ /* 0x000fc8000fffe03f */
[----:B------:R-:W-:-:S09]  /*5a30*/  UPRMT UR4, URZ, 0x654, UR4 ;  /* 0x000006543f047896 */ /* 0x000fd20008000004 */
[----:B------:R-:W-:Y:S01]  /*5a40*/  SYNCS.ARRIVE.TRANS64.RED.A1T0 RZ, [UR4], RZ ;  /* 0x000000ffffff79a7 */ /* 0x000fe20008100404 */
[----:B------:R-:W-:Y:S05]  /*5a50*/  @P1 BRA `(.L_x_44) ;  /* 0x0000000000041947 */ /* 0x000fea0003800000 */
[----:B-1----:R-:W-:Y:S01]  /*5a60*/  BPT.TRAP 0x1 ;  /* 0x000000040000795c */ /* 0x002fe20000300000 */
.L_x_44:
[----:B------:R-:W-:-:S04]  /*5a70*/  ULOP3.LUT UR7, UR7, 0x2, URZ, 0xfc, !UPT ;  /* 0x0000000207077892 */ /* 0x000fc8000f8efc3f */
[----:B------:R-:W-:-:S06]  /*5a80*/  UISETP.NE.AND UP0, UPT, UR7, 0x3, UPT ;  /* 0x000000030700788c */ /* 0x000fcc000bf05270 */
[----:B------:R-:W-:-:S13]  /*5a90*/  PLOP3.LUT P1, PT, PT, PT, UP0, 0x80, 0x0 ;  /* 0x000000000000781c */ /* 0x000fda0003f2f008 */
[----:B------:R-:W-:Y:S05]  /*5aa0*/  @!P1 BRA `(.L_x_45) ;  /* 0x0000000000049947 */ /* 0x000fea0003800000 */
[----:B-1----:R-:W-:Y:S01]  /*5ab0*/  BPT.TRAP 0x1 ;  /* 0x000000040000795c */ /* 0x002fe20000300000 */
.L_x_45:
[----:B------:R-:W-:Y:S01]  /*5ac0*/  ULEA UR4, UR8, UR36, 0x3 ;  /* 0x0000002408047291 */ /* 0x000fe2000f8e183f */
[----:B--2---:R-:W-:-:S05]  /*5ad0*/  IMAD.U32 R0, RZ, RZ, UR9 ;  /* 0x00000009ff007e24 */ /* 0x004fca000f8e00ff */
[----:B------:R-:W-:-:S04]  /*5ae0*/  SHF.L.U32 R0, R0, 0x1f, RZ ;  /* 0x0000001f00007819 */ /* 0x000fc800000006ff */
[----:B------:R-:W2:Y:S02]  /*5af0*/  SYNCS.PHASECHK.TRANS64.TRYWAIT P0, [UR4+0x34490], R0 ;  /* 0x03449000ff0075a7 */ /* 0x000ea40008000144 */
[----:B--2---:R-:W-:Y:S05]  /*5b00*/  @!P0 BRA `(.L_x_46) ;  /* 0x0000005800608947 */ /* 0x004fea0003800000 */
.L_x_143:
[----:B------:R-:W-:Y:S05]  /*5b10*/  @!P1 BRA `(.L_x_47) ;  /* 0x0000000000049947 */ /* 0x000fea0003800000 */
[----:B-1----:R-:W-:Y:S01]  /*5b20*/  BPT.TRAP 0x1 ;  /* 0x000000040000795c */ /* 0x002fe20000300000 */
.L_x_47:
[----:B------:R-:W-:-:S04]  /*5b30*/  UIADD3 UR8, UR8, 0x1, URZ ;  /* 0x0000000108087890 */ /* 0x000fc8000fffe03f */
[----:B------:R-:W-:-:S04]  /*5b40*/  UISETP.NE.AND UP0, UPT, UR8, 0x2, UPT ;  /* 0x000000020800788c */ /* 0x000fc8000bf05270 */
[----:B------:R-:W-:Y:S02]  /*5b50*/  USEL UR4, URZ, 0x1, UP0 ;  /* 0x000000013f047887 */ /* 0x000fe40008000000 */
[----:B------:R-:W-:Y:S02]  /*5b60*/  USEL UR8, UR8, URZ, UP0 ;  /* 0x0000003f08087287 */ /* 0x000fe40008000000 */
[----:B------:R-:W-:Y:S02]  /*5b70*/  ULOP3.LUT UR4, UR9, UR4, URZ, 0x3c, !UPT ;  /* 0x0000000409047292 */ /* 0x000fe4000f8e3c3f */
[----:B------:R-:W-:-:S04]  /*5b80*/  ULEA UR8, UR8, UR36, 0x3 ;  /* 0x0000002408087291 */ /* 0x000fc8000f8e183f */
[----:B-1----:R-:W-:-:S05]  /*5b90*/  IMAD.U32 R0, RZ, RZ, UR4 ;  /* 0x00000004ff007e24 */ /* 0x002fca000f8e00ff */
[----:B------:R-:W-:-:S04]  /*5ba0*/  SHF.L.U32 R0, R0, 0x1f, RZ ;  /* 0x0000001f00007819 */ /* 0x000fc800000006ff */
[----:B------:R-:W1:Y:S02]  /*5bb0*/  SYNCS.PHASECHK.TRANS64.TRYWAIT P0, [UR8+0x34490], R0 ;  /* 0x03449000ff0075a7 */ /* 0x000e640008000148 */
[----:B-1----:R-:W-:Y:S05]  /*5bc0*/  @!P0 BRA `(.L_x_48) ;  /* 0x0000005800488947 */ /* 0x002fea0003800000 */
.L_x_144:
[----:B------:R-:W-:Y:S01]  /*5bd0*/  ULEA UR4, UR37, UR38, 0x1 ;  /* 0x0000002625047291 */ /* 0x000fe2000f8e083f */
[----:B------:R-:W-:Y:S01]  /*5be0*/  IMAD.U32 R2, RZ, RZ, UR20 ;  /* 0x00000014ff027e24 */ /* 0x000fe2000f8e00ff */
[----:B-1----:R-:W-:Y:S01]  /*5bf0*/  MOV R0, RZ ;  /* 0x000000ff00007202 */ /* 0x002fe20000000f00 */
[----:B------:R-:W-:Y:S02]  /*5c00*/  USHF.L.U32 UR42, UR42, 0x6, URZ ;  /* 0x000000062a2a7899 */ /* 0x000fe4000800063f */
[----:B------:R-:W-:Y:S01]  /*5c10*/  ULEA UR4, UR4, UR36, 0x3 ;  /* 0x0000002404047291 */ /* 0x000fe2000f8e183f */
[----:B------:R-:W-:Y:S02]  /*5c20*/  SHF.L.U32 R2, R2, 0x1f, RZ ;  /* 0x0000001f02027819 */ /* 0x000fe400000006ff */
[----:B------:R-:W-:-:S06]  /*5c30*/  LOP3.LUT P1, RZ, R0, 0x1bf, RZ, 0xc0, !PT ;  /* 0x000001bf00ff7812 */ /* 0x000fcc000782c0ff */
[----:B------:R-:W1:Y:S02]  /*5c40*/  SYNCS.PHASECHK.TRANS64.TRYWAIT P0, [UR4+0x344a0], R2 ;  /* 0x0344a002ff0075a7 */ /* 0x000e640008000144 */
[----:B-1----:R-:W-:Y:S05]  /*5c50*/  @!P0 BRA `(.L_x_49) ;  /* 0x00000058003c8947 */ /* 0x002fea0003800000 */
.L_x_145:
[----:B------:R-:W-:Y:S05]  /*5c60*/  @!P1 BRA `(.L_x_50) ;  /* 0x0000000000409947 */ /* 0x000fea0003800000 */
[----:B------:R-:W-:Y:S01]  /*5c70*/  MOV R0, 0x0 ;  /* 0x0000000000007802 */ /* 0x000fe20000000f00 */
[----:B------:R-:W-:Y:S01]  /*5c80*/  ULDC.64 UR4, c[0x4][0x70] ;  /* 0x01001c0000047ab9 */ /* 0x000fe20000000a00 */
[----:B------:R-:W-:Y:S01]  /*5c90*/  ULDC.64 UR6, c[0x4][0x8] ;  /* 0x0100020000067ab9 */ /* 0x000fe20000000a00 */
[----:B------:R-:W-:Y:S01]  /*5ca0*/  IMAD.U32 R4, RZ, RZ, UR4 ;  /* 0x00000004ff047e24 */ /* 0x000fe2000f8e00ff */
[----:B-1----:R1:W2:Y:S01]  /*5cb0*/  LDC.64 R2, c[0x4][R0] ;  /* 0x0100000000027b82 */ /* 0x0022a20000000a00 */
[----:B------:R-:W-:Y:S01]  /*5cc0*/  IMAD.U32 R5, RZ, RZ, UR5 ;  /* 0x00000005ff057e24 */ /* 0x000fe2000f8e00ff */
[----:B------:R-:W-:Y:S01]  /*5cd0*/  ULDC.64 UR4, c[0x4][0x78] ;  /* 0x01001e0000047ab9 */ /* 0x000fe20000000a00 */
[----:B------:R-:W-:Y:S02]  /*5ce0*/  IMAD.U32 R10, RZ, RZ, UR6 ;  /* 0x00000006ff0a7e24 */ /* 0x000fe4000f8e00ff */
[----:B------:R-:W-:Y:S02]  /*5cf0*/  IMAD.U32 R6, RZ, RZ, UR4 ;  /* 0x00000004ff067e24 */ /* 0x000fe4000f8e00ff */
[----:B------:R-:W-:-:S02]  /*5d00*/  IMAD.U32 R7, RZ, RZ, UR5 ;  /* 0x00000005ff077e24 */ /* 0x000fc4000f8e00ff */
[----:B------:R-:W-:Y:S02]  /*5d10*/  IMAD.U32 R11, RZ, RZ, UR7 ;  /* 0x00000007ff0b7e24 */ /* 0x000fe4000f8e00ff */
[----:B------:R-:W-:Y:S02]  /*5d20*/  IMAD.MOV.U32 R8, RZ, RZ, 0x70 ;  /* 0x00000070ff087424 */ /* 0x000fe400078e00ff */
[----:B------:R-:W-:Y:S02]  /*5d30*/  IMAD.MOV.U32 R12, RZ, RZ, 0x1 ;  /* 0x00000001ff0c7424 */ /* 0x000fe400078e00ff */
[----:B-1----:R-:W-:-:S07]  /*5d40*/  IMAD.MOV.U32 R13, RZ, RZ, RZ ;  /* 0x000000ffff0d7224 */ /* 0x002fce00078e00ff */
[----:B------:R-:W-:-:S07]  /*5d50*/  LEPC R20, `(.L_x_50) ;  /* 0x000000001014794e */ /* 0x000fce0000000000 */
[----:B--2---:R-:W-:Y:S05]  /*5d60*/  CALL.ABS.NOINC R2 ;  /* 0x0000000002007343 */ /* 0x004fea0003c00000 */
.L_x_50:
[----:B------:R-:W-:Y:S02]  /*5d70*/  IMAD.U32 R16, RZ, RZ, UR36 ;  /* 0x00000024ff107e24 */ /* 0x000fe4000f8e00ff */
[----:B-1----:R-:W-:-:S04]  /*5d80*/  IMAD.U32 R3, RZ, RZ, UR38 ;  /* 0x00000026ff037e24 */ /* 0x002fc8000f8e00ff */
[----:B------:R-:W-:-:S05]  /*5d90*/  IMAD R16, R3, 0x4400, R16 ;  /* 0x0000440003107824 */ /* 0x000fca00078e0210 */
[----:B------:R-:W-:-:S13]  /*5da0*/  LOP3.LUT P0, RZ, R16, 0x1b0, RZ, 0xc0, !PT ;  /* 0x000001b010ff7812 */ /* 0x000fda000780c0ff */
[----:B------:R-:W-:Y:S05]  /*5db0*/  @!P0 BRA `(.L_x_51) ;  /* 0x0000000000408947 */ /* 0x000fea0003800000 */
[----:B------:R-:W-:Y:S01]  /*5dc0*/  MOV R0, 0x0 ;  /* 0x0000000000007802 */ /* 0x000fe20000000f00 */
[----:B------:R-:W-:Y:S01]  /*5dd0*/  ULDC.64 UR4, c[0x4][0x70] ;  /* 0x01001c0000047ab9 */ /* 0x000fe20000000a00 */
[----:B------:R-:W-:Y:S01]  /*5de0*/  ULDC.64 UR6, c[0x4][0x78] ;  /* 0x01001e0000067ab9 */ /* 0x000fe20000000a00 */
[----:B------:R-:W-:Y:S01]  /*5df0*/  IMAD.U32 R4, RZ, RZ, UR4 ;  /* 0x00000004ff047e24 */ /* 0x000fe2000f8e00ff */
[----:B------:R1:W2:Y:S01]  /*5e00*/  LDC.64 R2, c[0x4][R0] ;  /* 0x0100000000027b82 */ /* 0x0002a20000000a00 */
        /* <DEDUP_REMOVED lines=11> */
.L_x_51:
[----:B------:R-:W1:Y:S01]  /*5ec0*/  S2R R6, SR_TID.X ;  /* 0x0000000000067919 */ /* 0x000e620000002100 */
[----:B------:R-:W-:Y:S01]  /*5ed0*/  IMAD.MOV.U32 R17, RZ, RZ, 0x10 ;  /* 0x00000010ff117424 */ /* 0x000fe200078e00ff */
[----:B------:R-:W-:Y:S02]  /*5ee0*/  F2FP.F16.F32.PACK_AB R152, R153, R152 ;  /* 0x000000989998723e */ /* 0x000fe400000000ff */
[----:B------:R-:W-:Y:S02]  /*5ef0*/  F2FP.F16.F32.PACK_AB R160, R161, R160 ;  /* 0x000000a0a1a0723e */ /* 0x000fe400000000ff */
[----:B------:R-:W-:Y:S02]  /*5f00*/  F2FP.F16.F32.PACK_AB R168, R169, R168 ;  /* 0x000000a8a9a8723e */ /* 0x000fe400000000ff */
[----:B------:R-:W-:Y:S02]  /*5f10*/  F2FP.F16.F32.PACK_AB R176, R177, R176 ;  /* 0x000000b0b1b0723e */ /* 0x000fe400000000ff */
[----:B------:R-:W-:-:S02]  /*5f20*/  F2FP.F16.F32.PACK_AB R184, R185, R184 ;  /* 0x000000b8b9b8723e */ /* 0x000fc400000000ff */
[----:B------:R-:W-:Y:S02]  /*5f30*/  F2FP.F16.F32.PACK_AB R192, R193, R192 ;  /* 0x000000c0c1c0723e */ /* 0x000fe400000000ff */
        /* <DEDUP_REMOVED lines=8> */
[----:B------:R-:W-:Y:S01]  /*5fc0*/  F2FP.F16.F32.PACK_AB R201, R203, R202 ;  /* 0x000000cacbc9723e */ /* 0x000fe200000000ff */
[C---:B-1----:R-:W-:Y:S01]  /*5fd0*/  IMAD.SHL.U32 R0, R6.reuse, 0x10, RZ ;  /* 0x0000001006007824 */ /* 0x042fe200078e00ff */
[----:B------:R-:W-:Y:S01]  /*5fe0*/  SHF.R.U32.HI R4, RZ, 0x1, R6 ;  /* 0x00000001ff047819 */ /* 0x000fe20000011606 */
[C---:B------:R-:W-:Y:S01]  /*5ff0*/  IMAD.SHL.U32 R2, R6.reuse, 0x20, RZ ;  /* 0x0000002006027824 */ /* 0x040fe200078e00ff */
[----:B------:R-:W-:-:S02]  /*6000*/  LOP3.LUT P0, RZ, R6, 0x4, RZ, 0xc0, !PT ;  /* 0x0000000406ff7812 */ /* 0x000fc4000780c0ff */
[----:B------:R-:W-:Y:S02]  /*6010*/  LOP3.LUT R5, R0, 0x600, RZ, 0xc0, !PT ;  /* 0x0000060000057812 */ /* 0x000fe400078ec0ff */
[----:B------:R-:W-:Y:S02]  /*6020*/  LOP3.LUT R0, R6, 0x7f, RZ, 0xc0, !PT ;  /* 0x0000007f06007812 */ /* 0x000fe400078ec0ff */
[----:B------:R-:W-:Y:S02]  /*6030*/  LOP3.LUT R3, R2, 0xc0, RZ, 0xc0, !PT ;  /* 0x000000c002037812 */ /* 0x000fe400078ec0ff */
[----:B------:R-:W-:Y:S01]  /*6040*/  LOP3.LUT R5, R5, 0x20, R2, 0xf8, !PT ;  /* 0x0000002005057812 */ /* 0x000fe200078ef802 */
[----:B------:R-:W-:Y:S01]  /*6050*/  VIADD R18, R0, 0x1f ;  /* 0x0000001f00127836 */ /* 0x000fe20000000000 */
[----:B------:R-:W-:Y:S01]  /*6060*/  LOP3.LUT R3, R3, 0x8, R4, 0xf8, !PT ;  /* 0x0000000803037812 */ /* 0x000fe200078ef804 */
[----:B------:R-:W-:Y:S01]  /*6070*/  IMAD.SHL.U32 R4, R6, 0x4, RZ ;  /* 0x0000000406047824 */ /* 0x000fe200078e00ff */
[----:B------:R-:W-:-:S02]  /*6080*/  LOP3.LUT R2, R5, 0x100, R2, 0xf8, !PT ;  /* 0x0000010005027812 */ /* 0x000fc400078ef802 */
[----:B------:R-:W-:Y:S02]  /*6090*/  ISETP.GT.U32.AND P1, PT, R18, 0x3e, PT ;  /* 0x0000003e1200780c */ /* 0x000fe40003f24070 */
[----:B------:R-:W-:Y:S02]  /*60a0*/  LOP3.LUT R3, R3, 0x18, R4, 0x78, !PT ;  /* 0x0000001803037812 */ /* 0x000fe400078e7804 */
[----:B------:R-:W-:Y:S02]  /*60b0*/  F2FP.F16.F32.PACK_AB R209, R211, R210 ;  /* 0x000000d2d3d1723e */ /* 0x000fe400000000ff */
[----:B------:R-:W-:Y:S02]  /*60c0*/  LOP3.LUT R3, R2, R3, RZ, 0xfc, !PT ;  /* 0x0000000302037212 */ /* 0x000fe400078efcff */
[----:B------:R-:W-:Y:S02]  /*60d0*/  F2FP.F16.F32.PACK_AB R154, R157, R156 ;  /* 0x0000009c9d9a723e */ /* 0x000fe400000000ff */
[----:B------:R-:W-:Y:S01]  /*60e0*/  F2FP.F16.F32.PACK_AB R155, R159, R158 ;  /* 0x0000009e9f9b723e */ /* 0x000fe200000000ff */
[----:B------:R-:W-:Y:S01]  /*60f0*/  IMAD R22, R3, 0x2, R16 ;  /* 0x0000000203167824 */ /* 0x000fe200078e0210 */
        /* <DEDUP_REMOVED lines=14> */
[----:B------:R-:W-:Y:S01]  /*61e0*/  SEL R17, R17, 0xfffffff0, !P0 ;  /* 0xfffffff011117807 */ /* 0x000fe20004000000 */
[----:B------:R-:W-:Y:S06]  /*61f0*/  @P1 BRA `(.L_x_52) ;  /* 0x0000000000041947 */ /* 0x000fec0003800000 */
[----:B------:R-:W-:-:S04]  /*6200*/  DEPBAR.LE SB0, 0x1 ;  /* 0x000080400000791a */ /* 0x000fc80000000000 */
.L_x_52:
[----:B------:R-:W-:Y:S05]  /*6210*/  WARPSYNC.ALL ;  /* 0x0000000000007948 */ /* 0x000fea0003800000 */
[----:B------:R-:W-:Y:S01]  /*6220*/  BAR.SYNC.DEFER_BLOCKING 0x1, 0x80 ;  /* 0x0042000000007b1d */ /* 0x000fe20000010000 */
[----:B------:R-:W-:-:S05]  /*6230*/  IMAD R0, R17, 0x2, R22 ;  /* 0x0000000211007824 */ /* 0x000fca00078e0216 */
[----:B------:R-:W-:Y:S01]  /*6240*/  BSSY B0, `(.L_x_53) ;  /* 0x0000015000007945 */ /* 0x000fe20003800000 */
[----:B------:R1:W-:Y:S04]  /*6250*/  STSM.16.M88.4 [R22], R152 ;  /* 0x0000009816007844 */ /* 0x0003e80000000200 */
[----:B------:R1:W-:Y:S01]  /*6260*/  STSM.16.M88.4 [R0], R160 ;  /* 0x000000a000007844 */ /* 0x0003e20000000200 */
[----:B------:R-:W-:Y:S01]  /*6270*/  @!PT LDS RZ, [RZ] ;  /* 0x00000000fffff984 */ /* 0x000fe20000000800 */
[----:B------:R-:W-:Y:S01]  /*6280*/  @!PT LDS RZ, [RZ] ;  /* 0x00000000fffff984 */ /* 0x000fe20000000800 */
[----:B------:R-:W-:Y:S01]  /*6290*/  @!PT LDS RZ, [RZ] ;  /* 0x00000000fffff984 */ /* 0x000fe20000000800 */
[----:B------:R-:W-:Y:S01]  /*62a0*/  @!PT LDS RZ, [RZ] ;  /* 0x00000000fffff984 */ /* 0x000fe20000000800 */
[----:B------:R2:W-:Y:S06]  /*62b0*/  MEMBAR.ALL.CTA ;  /* 0x0000000000007992 */ /* 0x0005ec0000008000 */
[----:B--2---:R-:W2:Y:S02]  /*62c0*/  FENCE.VIEW.ASYNC.S ;  /* 0x00000000000073c6 */ /* 0x004ea40000000000 */
[----:B--2---:R-:W-:Y:S06]  /*62d0*/  BAR.SYNC.DEFER_BLOCKING 0x1, 0x80 ;  /* 0x0042000000007b1d */ /* 0x004fec0000010000 */
[----:B------:R-:W-:Y:S05]  /*62e0*/  @P1 BRA `(.L_x_54) ;  /* 0x0000000000281947 */ /* 0x000fea0003800000 */
[----:B------:R-:W-:Y:S01]  /*62f0*/  S2UR UR44, SR_CTAID.Z ;  /* 0x00000000002c79c3 */ /* 0x000fe20000002700 */
[----:B------:R-:W-:Y:S01]  /*6300*/  ULDC.64 UR4, c[0x0][0x198] ;  /* 0x0000660000047ab9 */ /* 0x000fe20000000a00 */
[----:B------:R-:W-:Y:S01]  /*6310*/  R2UR UR40, R16 ;  /* 0x00000000102872ca */ /* 0x000fe200000e0000 */
[----:B------:R-:W-:Y:S01]  /*6320*/  UIADD3 UR4, UP0, UR4, 0x9f0, URZ ;  /* 0x000009f004047890 */ /* 0x000fe2000ff1e03f */
[----:B------:R-:W-:-:S03]  /*6330*/  UMOV UR41, URZ ;  /* 0x0000003f00297c82 */ /* 0x000fc60008000000 */
[----:B------:R-:W-:Y:S01]  /*6340*/  UIADD3.X UR5, URZ, UR5, URZ, UP0, !UPT ;  /* 0x000000053f057290 */ /* 0x000fe200087fe43f */
[----:B------:R-:W2:Y:S08]  /*6350*/  S2UR UR43, SR_CTAID.Y ;  /* 0x00000000002b79c3 */ /* 0x000eb00000002600 */
[----:B--2---:R2:W-:Y:S01]  /*6360*/  UTMASTG.4D [UR40], [UR4] ;  /* 0x00000028040073b5 */ /* 0x0045e20008018000 */
[----:B------:R0:W-:Y:S01]  /*6370*/  UTMACMDFLUSH ;  /* 0x00000000000079b7 */ /* 0x0001e20000000000 */
[----:B--2---:R-:W-:-:S04]  /*6380*/  DEPBAR.LE SB0, 0x1 ;  /* 0x000080400000791a */ /* 0x004fc80000000000 */
.L_x_54:
[----:B------:R-:W-:Y:S05]  /*6390*/  BSYNC B0 ;  /* 0x0000000000007941 */ /* 0x000fea0003800000 */
.L_x_53:
[----:B------:R-:W-:Y:S01]  /*63a0*/  BAR.SYNC.DEFER_BLOCKING 0x1, 0x80 ;  /* 0x0042000000007b1d */ /* 0x000fe20000010000 */
[----:B------:R-:W-:-:S05]  /*63b0*/  VIADD R2, R22, 0x1000 ;  /* 0x0000100016027836 */ /* 0x000fca0000000000 */
[----:B------:R-:W-:Y:S01]  /*63c0*/  BSSY B0, `(.L_x_55) ;  /* 0x0000016000007945 */ /* 0x000fe20003800000 */
[----:B------:R2:W-:Y:S04]  /*63d0*/  STSM.16.M88.4 [R22+0x1000], R168 ;  /* 0x001000a816007844 */ /* 0x0005e80000000200 */
[----:B------:R2:W-:Y:S01]  /*63e0*/  STSM.16.M88.4 [R0+0x1000], R176 ;  /* 0x001000b000007844 */ /* 0x0005e20000000200 */
[----:B------:R-:W-:Y:S01]  /*63f0*/  @!PT LDS RZ, [RZ] ;  /* 0x00000000fffff984 */ /* 0x000fe20000000800 */
[----:B------:R-:W-:Y:S01]  /*6400*/  @!PT LDS RZ, [RZ] ;  /* 0x00000000fffff984 */ /* 0x000fe20000000800 */
[----:B------:R-:W-:Y:S01]  /*6410*/  @!PT LDS RZ, [RZ] ;  /* 0x00000000fffff984 */ /* 0x000fe20000000800 */
[----:B------:R-:W-:Y:S01]  /*6420*/  @!PT LDS RZ, [RZ] ;  /* 0x00000000fffff984 */ /* 0x000fe20000000800 */
[----:B------:R3:W-:Y:S06]  /*6430*/  MEMBAR.ALL.CTA ;  /* 0x0000000000007992 */ /* 0x0007ec0000008000 */
[----:B---3--:R-:W3:Y:S02]  /*6440*/  FENCE.VIEW.ASYNC.S ;  /* 0x00000000000073c6 */ /* 0x008ee40000000000 */
[----:B---3--:R-:W-:Y:S06]  /*6450*/  BAR.SYNC.DEFER_BLOCKING 0x1, 0x80 ;  /* 0x0042000000007b1d */ /* 0x008fec0000010000 */
[----:B------:R-:W-:Y:S05]  /*6460*/  @P1 BRA `(.L_x_56) ;  /* 0x00000000002c1947 */ /* 0x000fea0003800000 */
[----:B------:R-:W-:Y:S01]  /*6470*/  S2UR UR44, SR_CTAID.Z ;  /* 0x00000000002c79c3 */ /* 0x000fe20000002700 */
[----:B------:R-:W-:Y:S01]  /*6480*/  R2UR UR40, R16 ;  /* 0x00000000102872ca */ /* 0x000fe200000e0000 */
[----:B------:R-:W-:Y:S01]  /*6490*/  ULDC.64 UR4, c[0x0][0x198] ;  /* 0x0000660000047ab9 */ /* 0x000fe20000000a00 */
[----:B------:R-:W-:Y:S01]  /*64a0*/  UMOV UR41, 0x20 ;  /* 0x0000002000297882 */ /* 0x000fe20000000000 */
[----:B------:R-:W-:-:S04]  /*64b0*/  UIADD3 UR4, UP0, UR4, 0x9f0, URZ ;  /* 0x000009f004047890 */ /* 0x000fc8000ff1e03f */
[----:B------:R-:W3:Y:S01]  /*64c0*/  S2UR UR43, SR_CTAID.Y ;  /* 0x00000000002b79c3 */ /* 0x000ee20000002600 */
[----:B------:R-:W-:-:S05]  /*64d0*/  UIADD3.X UR5, URZ, UR5, URZ, UP0, !UPT ;  /* 0x000000053f057290 */ /* 0x000fca00087fe43f */
[----:B------:R-:W-:-:S09]  /*64e0*/  UIADD3 UR40, UR40, 0x1000, URZ ;  /* 0x0000100028287890 */ /* 0x000fd2000fffe03f */
[----:B---3--:R3:W-:Y:S01]  /*64f0*/  UTMASTG.4D [UR40], [UR4] ;  /* 0x00000028040073b5 */ /* 0x0087e20008018000 */
[----:B------:R0:W-:Y:S01]  /*6500*/  UTMACMDFLUSH ;  /* 0x00000000000079b7 */ /* 0x0001e20000000000 */
[----:B---3--:R-:W-:-:S04]  /*6510*/  DEPBAR.LE SB0, 0x1 ;  /* 0x000080400000791a */ /* 0x008fc80000000000 */
.L_x_56:
[----:B------:R-:W-:Y:S05]  /*6520*/  BSYNC B0 ;  /* 0x0000000000007941 */ /* 0x000fea0003800000 */
.L_x_55:
        /* <DEDUP_REMOVED lines=10> */
[----:B----4-:R-:W4:Y:S02]  /*65d0*/  FENCE.VIEW.ASYNC.S ;  /* 0x00000000000073c6 */ /* 0x010f240000000000 */
[----:B----4-:R-:W-:Y:S06]  /*65e0*/  BAR.SYNC.DEFER_BLOCKING 0x1, 0x80 ;  /* 0x0042000000007b1d */ /* 0x010fec0000010000 */
[----:B------:R-:W-:Y:S05]  /*65f0*/  @P1 BRA `(.L_x_58) ;  /* 0x00000000002c1947 */ /* 0x000fea0003800000 */
[----:B------:R-:W-:Y:S01]  /*6600*/  S2UR UR12, SR_CTAID.Z ;  /* 0x00000000000c79c3 */ /* 0x000fe20000002700 */
[----:B------:R-:W-:Y:S01]  /*6610*/  ULDC.64 UR4, c[0x0][0x198] ;  /* 0x0000660000047ab9 */ /* 0x000fe20000000a00 */
[----:B------:R-:W-:Y:S01]  /*6620*/  R2UR UR8, R16 ;  /* 0x00000000100872ca */ /* 0x000fe200000e0000 */
[----:B------:R-:W-:Y:S01]  /*6630*/  UIADD3 UR4, UP0, UR4, 0x9f0, URZ ;  /* 0x000009f004047890 */ /* 0x000fe2000ff1e03f */
[----:B------:R-:W-:Y:S01]  /*6640*/  UMOV UR9, 0x40 ;  /* 0x0000004000097882 */ /* 0x000fe20000000000 */
[----:B------:R-:W-:Y:S02]  /*6650*/  UMOV UR10, UR42 ;  /* 0x0000002a000a7c82 */ /* 0x000fe40008000000 */
[----:B------:R-:W-:Y:S01]  /*6660*/  UIADD3.X UR5, URZ, UR5, URZ, UP0, !UPT ;  /* 0x000000053f057290 */ /* 0x000fe200087fe43f */
[----:B------:R-:W4:Y:S08]  /*6670*/  S2UR UR11, SR_CTAID.Y ;  /* 0x00000000000b79c3 */ /* 0x000f300000002600 */
[----:B----4-:R4:W-:Y:S01]  /*6680*/  UTMASTG.4D [UR8], [UR4] ;  /* 0x00000008040073b5 */ /* 0x0109e20008018000 */
[----:B------:R0:W-:Y:S01]  /*6690*/  UTMACMDFLUSH ;  /* 0x00000000000079b7 */ /* 0x0001e20000000000 */
[----:B----4-:R-:W-:-:S04]  /*66a0*/  DEPBAR.LE SB0, 0x1 ;  /* 0x000080400000791a */ /* 0x010fc80000000000 */
.L_x_58:
[----:B------:R-:W-:Y:S05]  /*66b0*/  BSYNC B0 ;  /* 0x0000000000007941 */ /* 0x000fea0003800000 */
.L_x_57:
[----:B------:R-:W-:Y:S01]  /*66c0*/  BAR.SYNC.DEFER_BLOCKING 0x1, 0x80 ;  /* 0x0042000000007b1d */ /* 0x000fe20000010000 */
[----:B-123--:R-:W-:-:S04]  /*66d0*/  MOV R0, RZ ;  /* 0x000000ff00007202 */ /* 0x00efc80000000f00 */
[----:B------:R-:W-:Y:S01]  /*66e0*/  LOP3.LUT P0, RZ, R0, 0x1bf, RZ, 0xc0, !PT ;  /* 0x000001bf00ff7812 */ /* 0x000fe2000780c0ff */
[----:B------:R-:W-:Y:S01]  /*66f0*/  BSSY B0, `(.L_x_59) ;  /* 0x0000015000007945 */ /* 0x000fe20003800000 */
[----:B------:R1:W-:Y:S04]  /*6700*/  STSM.16.M88.4 [R22+0x1000], R200 ;  /* 0x001000c816007844 */ /* 0x0003e80000000200 */
        /* <DEDUP_REMOVED lines=10> */
[----:B------:R-:W-:Y:S01]  /*67b0*/  R2UR UR40, R16 ;  /* 0x00000000102872ca */ /* 0x000fe200000e0000 */
[----:B------:R-:W-:Y:S01]  /*67c0*/  ULDC.64 UR4, c[0x0][0x198] ;  /* 0x0000660000047ab9 */ /* 0x000fe20000000a00 */
[----:B------:R-:W-:Y:S01]  /*67d0*/  UMOV UR41, 0x60 ;  /* 0x0000006000297882 */ /* 0x000fe20000000000 */
[----:B------:R-:W-:-:S04]  /*67e0*/  UIADD3 UR4, UP0, UR4, 0x9f0, URZ ;  /* 0x000009f004047890 */ /* 0x000fc8000ff1e03f */
[----:B------:R-:W2:Y:S01]  /*67f0*/  S2UR UR43, SR_CTAID.Y ;  /* 0x00000000002b79c3 */ /* 0x000ea20000002600 */
[----:B------:R-:W-:-:S05]  /*6800*/  UIADD3.X UR5, URZ, UR5, URZ, UP0, !UPT ;  /* 0x000000053f057290 */ /* 0x000fca00087fe43f */
[----:B------:R-:W-:-:S09]  /*6810*/  UIADD3 UR40, UR40, 0x1000, URZ ;  /* 0x0000100028287890 */ /* 0x000fd2000fffe03f */
[----:B--2---:R2:W-:Y:S02]  /*6820*/  UTMASTG.4D [UR40], [UR4] ;  /* 0x00000028040073b5 */ /* 0x0045e40008018000 */
[----:B--2---:R0:W-:Y:S02]  /*6830*/  UTMACMDFLUSH ;  /* 0x00000000000079b7 */ /* 0x0041e40000000000 */
.L_x_60:
[----:B------:R-:W-:Y:S05]  /*6840*/  BSYNC B0 ;  /* 0x0000000000007941 */ /* 0x000fea0003800000 */
.L_x_59:
        /* <DEDUP_REMOVED lines=17> */
.L_x_61:
[----:B------:R-:W-:-:S05]  /*6960*/  VIADD R0, R16, 0x2200 ;  /* 0x0000220010007836 */ /* 0x000fca0000000000 */
[----:B------:R-:W-:-:S13]  /*6970*/  LOP3.LUT P0, RZ, R0, 0x1b0, RZ, 0xc0, !PT ;  /* 0x000001b000ff7812 */ /* 0x000fda000780c0ff */
        /* <DEDUP_REMOVED lines=17> */
.L_x_62:
[----:B------:R-:W-:Y:S01]  /*6a90*/  ISETP.GT.U32.AND P6, PT, R18, 0x3e, PT ;  /* 0x0000003e1200780c */ /* 0x000fe20003fc4070 */
[C---:B------:R-:W-:Y:S01]  /*6aa0*/  VIADD R0, R22.reuse, 0x2200 ;  /* 0x0000220016007836 */ /* 0x040fe20000000000 */
[----:B------:R-:W-:Y:S01]  /*6ab0*/  F2FP.F16.F32.PACK_AB R88, R89, R88 ;  /* 0x000000585958723e */ /* 0x000fe200000000ff */
[----:B-1----:R-:W-:Y:S01]  /*6ac0*/  VIADD R2, R22, 0x3200 ;  /* 0x0000320016027836 */ /* 0x002fe20000000000 */
[----:B------:R-:W-:Y:S01]  /*6ad0*/  F2FP.F16.F32.PACK_AB R96, R97, R96 ;  /* 0x000000606160723e */ /* 0x000fe200000000ff */
[----:B------:R-:W-:Y:S01]  /*6ae0*/  IMAD R0, R17, 0x2, R0 ;  /* 0x0000000211007824 */ /* 0x000fe200078e0200 */
[----:B------:R-:W-:Y:S01]  /*6af0*/  F2FP.F16.F32.PACK_AB R104, R105, R104 ;  /* 0x000000686968723e */ /* 0x000fe200000000ff */
[----:B------:R-:W-:Y:S01]  /*6b00*/  IMAD R2, R17, 0x2, R2 ;  /* 0x0000000211027824 */ /* 0x000fe200078e0202 */
        /* <DEDUP_REMOVED lines=29> */
[----:B------:R-:W-:Y:S01]  /*6ce0*/  F2FP.F16.F32.PACK_AB R147, R151, R150 ;  /* 0x000000969793723e */ /* 0x000fe200000000ff */
[----:B------:R-:W-:Y:S06]  /*6cf0*/  @P6 BRA `(.L_x_63) ;  /* 0x0000000000046947 */ /* 0x000fec0003800000 */
[----:B------:R-:W-:-:S04]  /*6d00*/  DEPBAR.LE SB0, 0x1 ;  /* 0x000080400000791a */ /* 0x000fc80000000000 */
.L_x_63:
[----:B------:R-:W-:Y:S05]  /*6d10*/  WARPSYNC.ALL ;  /* 0x0000000000007948 */ /* 0x000fea0003800000 */
[----:B------:R-:W-:Y:S06]  /*6d20*/  BAR.SYNC.DEFER_BLOCKING 0x1, 0x80 ;  /* 0x0042000000007b1d */ /* 0x000fec0000010000 */
        /* <DEDUP_REMOVED lines=14> */
[----:B------:R-:W-:Y:S01]  /*6e10*/  UMOV UR41, URZ ;  /* 0x0000003f00297c82 */ /* 0x000fe20008000000 */
[----:B------:R-:W-:-:S04]  /*6e20*/  UIADD3 UR4, UP0, UR4, 0xcf0, URZ ;  /* 0x00000cf004047890 */ /* 0x000fc8000ff1e03f */
[----:B------:R-:W2:Y:S01]  /*6e30*/  S2UR UR43, SR_CTAID.Y ;  /* 0x00000000002b79c3 */ /* 0x000ea20000002600 */
[----:B------:R-:W-:-:S05]  /*6e40*/  UIADD3.X UR5, URZ, UR5, URZ, UP0, !UPT ;  /* 0x000000053f057290 */ /* 0x000fca00087fe43f */
[----:B------:R-:W-:-:S09]  /*6e50*/  UIADD3 UR40, UR40, 0x2200, URZ ;  /* 0x0000220028287890 */ /* 0x000fd2000fffe03f */
[----:B--2---:R2:W-:Y:S01]  /*6e60*/  UTMASTG.4D [UR40], [UR4] ;  /* 0x00000028040073b5 */ /* 0x0045e20008018000 */
[----:B------:R0:W-:Y:S01]  /*6e70*/  UTMACMDFLUSH ;  /* 0x00000000000079b7 */ /* 0x0001e20000000000 */
[----:B--2---:R-:W-:-:S04]  /*6e80*/  DEPBAR.LE SB0, 0x1 ;  /* 0x000080400000791a */ /* 0x004fc80000000000 */
.L_x_65:
[----:B------:R-:W-:Y:S05]  /*6e90*/  BSYNC B0 ;  /* 0x0000000000007941 */ /* 0x000fea0003800000 */
.L_x_64:
        /* <DEDUP_REMOVED lines=23> */
.L_x_67:
[----:B------:R-:W-:Y:S05]  /*7010*/  BSYNC B0 ;  /* 0x0000000000007941 */ /* 0x000fea0003800000 */
.L_x_66:
[----:B------:R-:W-:Y:S06]  /*7020*/  BAR.SYNC.DEFER_BLOCKING 0x1, 0x80 ;  /* 0x0042000000007b1d */ /* 0x000fec0000010000 */
        /* <DEDUP_REMOVED lines=12> */
[----:B------:R-:W-:Y:S01]  /*70f0*/  R2UR UR40, R16 ;  /* 0x00000000102872ca */ /* 0x000fe200000e0000 */
[----:B------:R-:W-:Y:S01]  /*7100*/  ULDC.64 UR4, c[0x0][0x198] ;  /* 0x0000660000047ab9 */ /* 0x000fe20000000a00 */
[----:B------:R-:W-:Y:S01]  /*7110*/  UMOV UR41, 0x40 ;  /* 0x0000004000297882 */ /* 0x000fe20000000000 */
[----:B------:R-:W-:-:S04]  /*7120*/  UIADD3 UR4, UP0, UR4, 0xcf0, URZ ;  /* 0x00000cf004047890 */ /* 0x000fc8000ff1e03f */
[----:B------:R-:W4:Y:S01]  /*7130*/  S2UR UR43, SR_CTAID.Y ;  /* 0x00000000002b79c3 */ /* 0x000f220000002600 */
[----:B------:R-:W-:-:S05]  /*7140*/  UIADD3.X UR5, URZ, UR5, URZ, UP0, !UPT ;  /* 0x000000053f057290 */ /* 0x000fca00087fe43f */
[----:B------:R-:W-:-:S09]  /*7150*/  UIADD3 UR40, UR40, 0x2200, URZ ;  /* 0x0000220028287890 */ /* 0x000fd2000fffe03f */
[----:B----4-:R4:W-:Y:S01]  /*7160*/  UTMASTG.4D [UR40], [UR4] ;  /* 0x00000028040073b5 */ /* 0x0109e20008018000 */
[----:B------:R0:W-:Y:S01]  /*7170*/  UTMACMDFLUSH ;  /* 0x00000000000079b7 */ /* 0x0001e20000000000 */
[----:B----4-:R-:W-:-:S04]  /*7180*/  DEPBAR.LE SB0, 0x1 ;  /* 0x000080400000791a */ /* 0x010fc80000000000 */
.L_x_69:
[----:B------:R-:W-:Y:S05]  /*7190*/  BSYNC B0 ;  /* 0x0000000000007941 */ /* 0x000fea0003800000 */
.L_x_68:
        /* <DEDUP_REMOVED lines=9> */
[----:B-----5:R-:W5:Y:S02]  /*7230*/  FENCE.VIEW.ASYNC.S ;  /* 0x00000000000073c6 */ /* 0x020f640000000000 */
[----:B-----5:R-:W-:Y:S06]  /*7240*/  BAR.SYNC.DEFER_BLOCKING 0x1, 0x80 ;  /* 0x0042000000007b1d */ /* 0x020fec0000010000 */
[----:B------:R-:W-:Y:S05]  /*7250*/  @P6 BRA `(.L_x_71) ;  /* 0x0000000000286947 */ /* 0x000fea0003800000 */
[----:B------:R-:W-:Y:S01]  /*7260*/  S2UR UR44, SR_CTAID.Z ;  /* 0x00000000002c79c3 */ /* 0x000fe20000002700 */
[----:B------:R-:W-:Y:S01]  /*7270*/  R2UR UR40, R16 ;  /* 0x00000000102872ca */ /* 0x000fe200000e0000 */
[----:B------:R-:W-:Y:S01]  /*7280*/  ULDC.64 UR4, c[0x0][0x198] ;  /* 0x0000660000047ab9 */ /* 0x000fe20000000a00 */
[----:B------:R-:W-:Y:S01]  /*7290*/  UMOV UR41, 0x60 ;  /* 0x0000006000297882 */ /* 0x000fe20000000000 */
[----:B------:R-:W-:-:S04]  /*72a0*/  UIADD3 UR4, UP0, UR4, 0xcf0, URZ ;  /* 0x00000cf004047890 */ /* 0x000fc8000ff1e03f */
[----:B------:R-:W5:Y:S01]  /*72b0*/  S2UR UR43, SR_CTAID.Y ;  /* 0x00000000002b79c3 */ /* 0x000f620000002600 */
[----:B------:R-:W-:-:S05]  /*72c0*/  UIADD3.X UR5, URZ, UR5, URZ, UP0, !UPT ;  /* 0x000000053f057290 */ /* 0x000fca00087fe43f */
[----:B------:R-:W-:-:S09]  /*72d0*/  UIADD3 UR40, UR40, 0x3200, URZ ;  /* 0x0000320028287890 */ /* 0x000fd2000fffe03f */
[----:B-----5:R1:W-:Y:S02]  /*72e0*/  UTMASTG.4D [UR40], [UR4] ;  /* 0x00000028040073b5 */ /* 0x0203e40008018000 */
[----:B-1----:R0:W-:Y:S02]  /*72f0*/  UTMACMDFLUSH ;  /* 0x00000000000079b7 */ /* 0x0021e40000000000 */
.L_x_71:
[----:B------:R-:W-:Y:S05]  /*7300*/  BSYNC B0 ;  /* 0x0000000000007941 */ /* 0x000fea0003800000 */
.L_x_70:
[----:B------:R-:W-:Y:S01]  /*7310*/  ULOP3.LUT UR38, UR38, 0x1, URZ, 0xc, !UPT ;  /* 0x0000000126267892 */ /* 0x000fe2000f8e0c3f */
[----:B------:R-:W-:-:S04]  /*7320*/  DEPBAR.LE SB0, 0x0 ;  /* 0x000080000000791a */ /* 0x000fc80000000000 */
[----:B------:R-:W-:Y:S01]  /*7330*/  ULEA UR37, UR37, UR38, 0x1 ;  /* 0x0000002625257291 */ /* 0x000fe2000f8e083f */
[----:B------:R-:W-:-:S04]  /*7340*/  DEPBAR.LE SB0, 0x0 ;  /* 0x000080000000791a */ /* 0x000fc80000000000 */
[----:B------:R-:W-:-:S09]  /*7350*/  ULEA UR37, UR37, UR36, 0x3 ;  /* 0x0000002425257291 */ /* 0x000fd2000f8e183f */
[----:B------:R-:W-:Y:S01]  /*7360*/  SYNCS.ARRIVE.TRANS64.A1T0 RZ, [UR37+0x344a0], RZ ;  /* 0x0344a0ffffff79a7 */ /* 0x000fe20008100025 */
[----:B------:R-:W-:Y:S05]  /*7370*/  EXIT ;  /* 0x000000000000794d */ /* 0x000fea0003800000 */
.L_x_6:
[----:B------:R-:W-:-:S08]  /*7380*/  NOP ;  /* 0x0000000000007918 */ /* 0x000fd00000000000 */
[----:B------:R-:W1:-:S00]  /*7390*/  USETMAXREG.DEALLOC.CTAPOOL 0x18 ;  /* 0x00000018000079c8 */ /* 0x000e4000080e0500 */
[----:B------:R-:W-:-:S13]  /*73a0*/  PLOP3.LUT P0, PT, PT, PT, UP0, 0x80, 0x0 ;  /* 0x000000000000781c */ /* 0x000fda0003f0f008 */
[----:B-1----:R-:W-:Y:S05]  /*73b0*/  @!P0 BRA `(.L_x_72) ;  /* 0x0000002000408947 */ /* 0x002fea0003800000 */
[----:B------:R-:W-:-:S13]  /*73c0*/  ISETP.NE.AND P0, PT, RZ, UR5, PT ;  /* 0x00000005ff007c0c */ /* 0x000fda000bf05270 */
[----:B------:R-:W-:Y:S05]  /*73d0*/  @P0 EXIT ;  /* 0x000000000000094d */ /* 0x000fea0003800000 */
[----:B------:R-:W-:Y:S01]  /*73e0*/  ULDC UR13, c[0x0][0x288] ;  /* 0x0000a200000d7ab9 */ /* 0x000fe20000000800 */
[----:B------:R-:W-:Y:S01]  /*73f0*/  ELECT P0, URZ, PT ;  /* 0x00000000003f782f */ /* 0x000fe20003800000 */
[----:B------:R-:W-:Y:S01]  /*7400*/  UISETP.GE.AND UP0, UPT, UR13, 0x1, UPT ;  /* 0x000000010d00788c */ /* 0x000fe2000bf06270 */
[----:B------:R-:W-:-:S05]  /*7410*/  UMOV UR6, URZ ;  /* 0x0000003f00067c82 */ /* 0x000fca0008000000 */
[----:B------:R-:W-:-:S13]  /*7420*/  PLOP3.LUT P1, PT, PT, PT, UP0, 0x80, 0x0 ;  /* 0x000000000000781c */ /* 0x000fda0003f2f008 */
[----:B------:R-:W-:Y:S05]  /*7430*/  @!P1 BRA `(.L_x_73) ;  /* 0x0000001c00dc9947 */ /* 0x000fea0003800000 */
[----:B------:R-:W-:Y:S01]  /*7440*/  ULOP3.LUT UR4, UR7, 0x1, URZ, 0xfc, !UPT ;  /* 0x0000000107047892 */ /* 0x000fe2000f8efc3f */
[----:B------:R-:W1:Y:S03]  /*7450*/  S2UR UR5, SR_CgaCtaId ;  /* 0x00000000000579c3 */ /* 0x000e660000008800 */
[----:B------:R-:W-:-:S06]  /*7460*/  UISETP.NE.AND UP0, UPT, UR4, 0x3, UPT ;  /* 0x000000030400788c */ /* 0x000fcc000bf05270 */
[----:B------:R-:W-:-:S13]  /*7470*/  PLOP3.LUT P1, PT, PT, PT, UP0, 0x80, 0x0 ;  /* 0x000000000000781c */ /* 0x000fda0003f2f008 */
[----:B------:R-:W-:Y:S05]  /*7480*/  @!P1 BRA `(.L_x_74) ;  /* 0x0000000000049947 */ /* 0x000fea0003800000 */
[----:B-1----:R-:W-:Y:S01]  /*7490*/  BPT.TRAP 0x1 ;  /* 0x000000040000795c */ /* 0x002fe20000300000 */
.L_x_74:
[----:B------:R-:W-:Y:S01]  /*74a0*/  UMOV UR4, 0x400 ;  /* 0x0000040000047882 */ /* 0x000fe20000000000 */
[----:B------:R-:W-:Y:S01]  /*74b0*/  SHF.L.U32 R0, RZ, 0x1f, RZ ;  /* 0x0000001fff007819 */ /* 0x000fe200000006ff */
[----:B-1----:R-:W-:Y:S01]  /*74c0*/  ULEA UR4, UR5, UR4, 0x18 ;  /* 0x0000000405047291 */ /* 0x002fe2000f8ec03f */
[----:B------:R-:W-:-:S08]  /*74d0*/  UMOV UR6, URZ ;  /* 0x0000003f00067c82 */ /* 0x000fd00008000000 */
[----:B------:R-:W1:Y:S02]  /*74e0*/  SYNCS.PHASECHK.TRANS64.TRYWAIT P2, [UR4+0x34480], R0 ;  /* 0x03448000ff0075a7 */ /* 0x000e640008040144 */
[----:B-1----:R-:W-:Y:S05]  /*74f0*/  @!P2 BRA `(.L_x_75) ;  /* 0x00000040002ca947 */ /* 0x002fea0003800000 */
.L_x_146:
[----:B------:R-:W-:Y:S04]  /*7500*/  BSSY B0, `(.L_x_76) ;  /* 0x0000084000007945 */ /* 0x000fe80003800000 */
[----:B------:R-:W-:Y:S05]  /*7510*/  @!P0 BRA `(.L_x_77) ;  /* 0x0000000800088947 */ /* 0x000fea0003800000 */
[----:B------:R-:W2:Y:S01]  /*7520*/  S2UR UR22, SR_CTAID.Y ;  /* 0x00000000001679c3 */ /* 0x000ea20000002600 */
[----:B------:R-:W-:Y:S01]  /*7530*/  ULDC.64 UR8, c[0x0][0x198] ;  /* 0x0000660000087ab9 */ /* 0x000fe20000000a00 */
[----:B------:R-:W-:Y:S01]  /*7540*/  UIADD3 UR40, UR4, 0x24000, URZ ;  /* 0x0002400004287890 */ /* 0x000fe2000fffe03f */
[----:B------:R-:W-:-:S04]  /*7550*/  DEPBAR.LE SB0, 0x1 ;  /* 0x000080400000791a */ /* 0x000fc80000000000 */
[----:B------:R-:W-:Y:S01]  /*7560*/  UIADD3 UR14, UP0, UR8, 0x6f0, URZ ;  /* 0x000006f0080e7890 */ /* 0x000fe2000ff1e03f */
[----:B------:R-:W3:Y:S01]  /*7570*/  S2UR UR21, SR_CTAID.Z ;  /* 0x00000000001579c3 */ /* 0x000ee20000002700 */
[----:B------:R-:W-:Y:S02]  /*7580*/  UIADD3 UR24, UR4, 0x25000, URZ ;  /* 0x0002500004187890 */ /* 0x000fe4000fffe03f */
[----:B------:R-:W-:Y:S02]  /*7590*/  UIADD3.X UR15, URZ, UR9, URZ, UP0, !UPT ;  /* 0x000000093f0f7290 */ /* 0x000fe400087fe43f */
[----:B------:R-:W-:Y:S02]  /*75a0*/  UIADD3 UR16, UR4, 0x26000, URZ ;  /* 0x0002600004107890 */ /* 0x000fe4000fffe03f */
[----:B------:R-:W-:Y:S01]  /*75b0*/  UIADD3 UR8, UR4, 0x27000, URZ ;  /* 0x0002700004087890 */ /* 0x000fe2000fffe03f */
[----:B------:R-:W-:Y:S01]  /*75c0*/  UMOV UR41, URZ ;  /* 0x0000003f00297c82 */ /* 0x000fe20008000000 */
[----:B------:R-:W-:Y:S01]  /*75d0*/  UMOV UR42, URZ ;  /* 0x0000003f002a7c82 */ /* 0x000fe20008000000 */
[----:B------:R-:W-:Y:S01]  /*75e0*/  UMOV UR26, 0x8 ;  /* 0x00000008001a7882 */ /* 0x000fe20000000000 */
[----:B------:R-:W-:Y:S01]  /*75f0*/  UMOV UR25, UR41 ;  /* 0x0000002900197c82 */ /* 0x000fe20008000000 */
[----:B------:R-:W-:Y:S01]  /*7600*/  UMOV UR18, 0x10 ;  /* 0x0000001000127882 */ /* 0x000fe20000000000 */
[----:B------:R-:W-:Y:S01]  /*7610*/  UMOV UR17, UR41 ;  /* 0x0000002900117c82 */ /* 0x000fe20008000000 */
[----:B------:R-:W-:Y:S01]  /*7620*/  UMOV UR10, 0x18 ;  /* 0x00000018000a7882 */ /* 0x000fe20000000000 */
[----:B--2---:R-:W-:Y:S01]  /*7630*/  UMOV UR43, UR22 ;  /* 0x00000016002b7c82 */ /* 0x004fe20008000000 */
[----:B------:R-:W-:Y:S01]  /*7640*/  UMOV UR27, UR22 ;  /* 0x00000016001b7c82 */ /* 0x000fe20008000000 */
[----:B------:R-:W-:Y:S01]  /*7650*/  UMOV UR19, UR22 ;  /* 0x0000001600137c82 */ /* 0x000fe20008000000 */
[----:B------:R-:W-:Y:S01]  /*7660*/  UMOV UR11, UR22 ;  /* 0x00000016000b7c82 */ /* 0x000fe20008000000 */
[----:B------:R-:W-:Y:S01]  /*7670*/  UIADD3 UR32, UR4, 0x28000, URZ ;  /* 0x0002800004207890 */ /* 0x000fe2000fffe03f */
[----:B------:R-:W-:Y:S01]  /*7680*/  UMOV UR9, UR41 ;  /* 0x0000002900097c82 */ /* 0x000fe20008000000 */
[----:B------:R-:W-:Y:S01]  /*7690*/  UMOV UR34, 0x20 ;  /* 0x0000002000227882 */ /* 0x000fe20000000000 */
[----:B---3--:R-:W-:Y:S01]  /*76a0*/  UMOV UR44, UR21 ;  /* 0x00000015002c7c82 */ /* 0x008fe20008000000 */
[----:B------:R-:W-:Y:S01]  /*76b0*/  UMOV UR28, UR21 ;  /* 0x00000015001c7c82 */ /* 0x000fe20008000000 */
[----:B------:R-:W-:Y:S01]  /*76c0*/  UMOV UR20, UR21 ;  /* 0x0000001500147c82 */ /* 0x000fe20008000000 */
[----:B------:R-:W-:Y:S01]  /*76d0*/  UTMAREDG.4D.ADD [UR40], [UR14] ;  /* 0x000000280e0073b6 */ /* 0x000fe20008018000 */
[----:B------:R-:W-:Y:S01]  /*76e0*/  UMOV UR12, UR21 ;  /* 0x00000015000c7c82 */ /* 0x000fe20008000000 */
[----:B------:R-:W-:Y:S01]  /*76f0*/  UMOV UR35, UR22 ;  /* 0x0000001600237c82 */ /* 0x000fe20008000000 */
[----:B------:R-:W-:Y:S01]  /*7700*/  UMOV UR36, UR21 ;  /* 0x0000001500247c82 */ /* 0x000fe20008000000 */
[----:B------:R-:W-:Y:S01]  /*7710*/  UMOV UR33, UR41 ;  /* 0x0000002900217c82 */ /* 0x000fe20008000000 */
[----:B------:R2:W-:Y:S01]  /*7720*/  UTMAREDG.4D.ADD [UR24], [UR14] ;  /* 0x000000180e0073b6 */ /* 0x0005e20008018000 */
[----:B------:R3:W-:Y:S01]  /*7730*/  UTMAREDG.4D.ADD [UR16], [UR14] ;  /* 0x000000100e0073b6 */ /* 0x0007e20008018000 */
[----:B------:R4:W-:Y:S01]  /*7740*/  UTMAREDG.4D.ADD [UR8], [UR14] ;  /* 0x000000080e0073b6 */ /* 0x0009e20008018000 */
[----:B--2---:R-:W-:Y:S01]  /*7750*/  UIADD3 UR24, UR4, 0x29000, URZ ;  /* 0x0002900004187890 */ /* 0x004fe2000fffe03f */
[----:B------:R-:W-:Y:S01]  /*7760*/  UMOV UR26, 0x28 ;  /* 0x00000028001a7882 */ /* 0x000fe20000000000 */
[----:B------:R2:W-:Y:S01]  /*7770*/  UTMAREDG.4D.ADD [UR32], [UR14] ;  /* 0x000000200e0073b6 */ /* 0x0005e20008018000 */
[----:B---3--:R-:W-:Y:S01]  /*7780*/  UIADD3 UR16, UR4, 0x2a000, URZ ;  /* 0x0002a00004107890 */ /* 0x008fe2000fffe03f */
[----:B------:R-:W-:-:S05]  /*7790*/  UMOV UR18, 0x30 ;  /* 0x0000003000127882 */ /* 0x000fca0000000000 */
[----:B------:R3:W-:Y:S01]  /*77a0*/  UTMAREDG.4D.ADD [UR24], [UR14] ;  /* 0x000000180e0073b6 */ /* 0x0007e20008018000 */
[----:B----4-:R-:W-:Y:S01]  /*77b0*/  UIADD3 UR8, UR4, 0x2b000, URZ ;  /* 0x0002b00004087890 */ /* 0x010fe2000fffe03f */
[----:B------:R-:W-:Y:S01]  /*77c0*/  UMOV UR10, 0x38 ;  /* 0x00000038000a7882 */ /* 0x000fe20000000000 */
[----:B------:R4:W-:Y:S01]  /*77d0*/  UTMAREDG.4D.ADD [UR16], [UR14] ;  /* 0x000000100e0073b6 */ /* 0x0009e20008018000 */
[----:B--2---:R-:W-:Y:S01]  /*77e0*/  UIADD3 UR32, UR4, 0x24400, URZ ;  /* 0x0002440004207890 */ /* 0x004fe2000fffe03f */
[----:B------:R-:W-:Y:S01]  /*77f0*/  UMOV UR33, 0x20 ;  /* 0x0000002000217882 */ /* 0x000fe20000000000 */
[----:B------:R-:W-:-:S04]  /*7800*/  UMOV UR34, UR42 ;  /* 0x0000002a00227c82 */ /* 0x000fc80008000000 */
[----:B------:R2:W-:Y:S01]  /*7810*/  UTMAREDG.4D.ADD [UR8], [UR14] ;  /* 0x000000080e0073b6 */ /* 0x0005e20008018000 */
[----:B---3--:R-:W-:Y:S01]  /*7820*/  UIADD3 UR24, UR4, 0x25400, URZ ;  /* 0x0002540004187890 */ /* 0x008fe2000fffe03f */
[----:B------:R-:W-:Y:S01]  /*7830*/  UMOV UR25, 0x20 ;  /* 0x0000002000197882 */ /* 0x000fe20000000000 */
[----:B------:R-:W-:Y:S01]  /*7840*/  UMOV UR26, 0x8 ;  /* 0x00000008001a7882 */ /* 0x000fe20000000000 */
[----:B------:R3:W-:Y:S01]  /*7850*/  UTMAREDG.4D.ADD [UR32], [UR14] ;  /* 0x000000200e0073b6 */ /* 0x0007e20008018000 */
[----:B----4-:R-:W-:Y:S01]  /*7860*/  UIADD3 UR16, UR4, 0x26400, URZ ;  /* 0x0002640004107890 */ /* 0x010fe2000fffe03f */
[----:B------:R-:W-:Y:S01]  /*7870*/  UMOV UR17, 0x20 ;  /* 0x0000002000117882 */ /* 0x000fe20000000000 */
[----:B------:R-:W-:-:S03]  /*7880*/  UMOV UR18, 0x10 ;  /* 0x0000001000127882 */ /* 0x000fc60000000000 */
[----:B------:R4:W-:Y:S01]  /*7890*/  UTMAREDG.4D.ADD [UR24], [UR14] ;  /* 0x000000180e0073b6 */ /* 0x0009e20008018000 */
[----:B--2---:R-:W-:Y:S01]  /*78a0*/  UIADD3 UR8, UR4, 0x27400, URZ ;  /* 0x0002740004087890 */ /* 0x004fe2000fffe03f */
[----:B------:R-:W-:Y:S01]  /*78b0*/  UMOV UR9, 0x20 ;  /* 0x0000002000097882 */ /* 0x000fe20000000000 */
[----:B------:R-:W-:Y:S01]  /*78c0*/  UMOV UR10, 0x18 ;  /* 0x00000018000a7882 */ /* 0x000fe20000000000 */
[----:B------:R2:W-:Y:S01]  /*78d0*/  UTMAREDG.4D.ADD [UR16], [UR14] ;  /* 0x000000100e0073b6 */ /* 0x0005e20008018000 */
[----:B---3--:R-:W-:Y:S01]  /*78e0*/  UIADD3 UR32, UR4, 0x28400, URZ ;  /* 0x0002840004207890 */ /* 0x008fe2000fffe03f */
[----:B------:R-:W-:-:S04]  /*78f0*/  UMOV UR34, 0x20 ;  /* 0x0000002000227882 */ /* 0x000fc80000000000 */
[----:B------:R3:W-:Y:S01]  /*7900*/  UTMAREDG.4D.ADD [UR8], [UR14] ;  /* 0x000000080e0073b6 */ /* 0x0007e20008018000 */
[----:B----4-:R-:W-:Y:S01]  /*7910*/  UIADD3 UR24, UR4, 0x29400, URZ ;  /* 0x0002940004187890 */ /* 0x010fe2000fffe03f */
[----:B------:R-:W-:Y:S02]  /*7920*/  UMOV UR26, 0x28 ;  /* 0x00000028001a7882 */ /* 0x000fe40000000000 */
[----:B------:R4:W-:Y:S01]  /*7930*/  UTMAREDG.4D.ADD [UR32], [UR14] ;  /* 0x000000200e0073b6 */ /* 0x0009e20008018000 */
[----:B--2---:R-:W-:Y:S01]  /*7940*/  UIADD3 UR16, UR4, 0x2a400, URZ ;  /* 0x0002a40004107890 */ /* 0x004fe2000fffe03f */
[----:B------:R-:W-:-:S04]  /*7950*/  UMOV UR18, 0x30 ;  /* 0x0000003000127882 */ /* 0x000fc80000000000 */
[----:B------:R2:W-:Y:S01]  /*7960*/  UTMAREDG.4D.ADD [UR24], [UR14] ;  /* 0x000000180e0073b6 */ /* 0x0005e20008018000 */
[----:B---3--:R-:W-:Y:S01]  /*7970*/  UIADD3 UR8, UR4, 0x2b400, URZ ;  /* 0x0002b40004087890 */ /* 0x008fe2000fffe03f */
[----:B------:R-:W-:Y:S02]  /*7980*/  UMOV UR10, 0x38 ;  /* 0x00000038000a7882 */ /* 0x000fe40000000000 */
[----:B------:R3:W-:Y:S01]  /*7990*/  UTMAREDG.4D.ADD [UR16], [UR14] ;  /* 0x000000100e0073b6 */ /* 0x0007e20008018000 */
[----:B----4-:R-:W-:Y:S01]  /*79a0*/  UIADD3 UR32, UR4, 0x24800, URZ ;  /* 0x0002480004207890 */ /* 0x010fe2000fffe03f */
[----:B------:R-:W-:Y:S01]  /*79b0*/  UMOV UR33, 0x40 ;  /* 0x0000004000217882 */ /* 0x000fe20000000000 */
[----:B------:R-:W-:-:S03]  /*79c0*/  UMOV UR34, UR42 ;  /* 0x0000002a00227c82 */ /* 0x000fc60008000000 */
[----:B------:R4:W-:Y:S01]  /*79d0*/  UTMAREDG.4D.ADD [UR8], [UR14] ;  /* 0x000000080e0073b6 */ /* 0x0009e20008018000 */
[----:B--2---:R-:W-:Y:S01]  /*79e0*/  UIADD3 UR24, UR4, 0x25800, URZ ;  /* 0x0002580004187890 */ /* 0x004fe2000fffe03f */
[----:B------:R-:W-:Y:S01]  /*79f0*/  UMOV UR25, 0x40 ;  /* 0x0000004000197882 */ /* 0x000fe20000000000 */
[----:B------:R-:W-:Y:S01]  /*7a00*/  UMOV UR26, 0x8 ;  /* 0x00000008001a7882 */ /* 0x000fe20000000000 */
[----:B------:R2:W-:Y:S01]  /*7a10*/  UTMAREDG.4D.ADD [UR32], [UR14] ;  /* 0x000000200e0073b6 */ /* 0x0005e20008018000 */
[----:B---3--:R-:W-:Y:S01]  /*7a20*/  UIADD3 UR16, UR4, 0x26800, URZ ;  /* 0x0002680004107890 */ /* 0x008fe2000fffe03f */
[----:B------:R-:W-:Y:S01]  /*7a30*/  UMOV UR17, 0x40 ;  /* 0x0000004000117882 */ /* 0x000fe20000000000 */
[----:B------:R-:W-:-:S03]  /*7a40*/  UMOV UR18, 0x10 ;  /* 0x0000001000127882 */ /* 0x000fc60000000000 */
[----:B------:R3:W-:Y:S01]  /*7a50*/  UTMAREDG.4D.ADD [UR24], [UR14] ;  /* 0x000000180e0073b6 */ /* 0x0007e20008018000 */
[----:B----4-:R-:W-:Y:S01]  /*7a60*/  UIADD3 UR8, UR4, 0x27800, URZ ;  /* 0x0002780004087890 */ /* 0x010fe2000fffe03f */
[----:B------:R-:W-:Y:S01]  /*7a70*/  UMOV UR9, 0x40 ;  /* 0x0000004000097882 */ /* 0x000fe20000000000 */
[----:B------:R-:W-:Y:S01]  /*7a80*/  UMOV UR10, 0x18 ;  /* 0x00000018000a7882 */ /* 0x000fe20000000000 */
        /* <DEDUP_REMOVED lines=8> */
[----:B------:R-:W-:-:S04]  /*7b10*/  UMOV UR18, 0x30 ;  /* 0x0000003000127882 */ /* 0x000fc80000000000 */
[----:B------:R4:W-:Y:S01]  /*7b20*/  UTMAREDG.4D.ADD [UR24], [UR14] ;  /* 0x000000180e0073b6 */ /* 0x0009e20008018000 */
[----:B--2---:R-:W-:Y:S01]  /*7b30*/  UIADD3 UR8, UR4, 0x2b800, URZ ;  /* 0x0002b80004087890 */ /* 0x004fe2000fffe03f */
[----:B------:R-:W-:Y:S02]  /*7b40*/  UMOV UR10, 0x38 ;  /* 0x00000038000a7882 */ /* 0x000fe40000000000 */
[----:B------:R2:W-:Y:S01]  /*7b50*/  UTMAREDG.4D.ADD [UR16], [UR14] ;  /* 0x000000100e0073b6 */ /* 0x0005e20008018000 */
[----:B---3--:R-:W-:Y:S01]  /*7b60*/  UIADD3 UR32, UR4, 0x24c00, URZ ;  /* 0x00024c0004207890 */ /* 0x008fe2000fffe03f */
[----:B------:R-:W-:Y:S01]  /*7b70*/  UMOV UR33, 0x60 ;  /* 0x0000006000217882 */ /* 0x000fe20000000000 */
[----:B------:R-:W-:-:S03]  /*7b80*/  UMOV UR34, UR42 ;  /* 0x0000002a00227c82 */ /* 0x000fc60008000000 */
[----:B------:R3:W-:Y:S01]  /*7b90*/  UTMAREDG.4D.ADD [UR8], [UR14] ;  /* 0x000000080e0073b6 */ /* 0x0007e20008018000 */
[----:B----4-:R-:W-:Y:S01]  /*7ba0*/  UIADD3 UR24, UR4, 0x25c00, URZ ;  /* 0x00025c0004187890 */ /* 0x010fe2000fffe03f */
[----:B------:R-:W-:Y:S01]  /*7bb0*/  UMOV UR25, 0x60 ;  /* 0x0000006000197882 */ /* 0x000fe20000000000 */
[----:B------:R-:W-:Y:S01]  /*7bc0*/  UMOV UR26, 0x8 ;  /* 0x00000008001a7882 */ /* 0x000fe20000000000 */
[----:B------:R4:W-:Y:S01]  /*7bd0*/  UTMAREDG.4D.ADD [UR32], [UR14] ;  /* 0x000000200e0073b6 */ /* 0x0009e20008018000 */
[----:B--2---:R-:W-:Y:S01]  /*7be0*/  UIADD3 UR16, UR4, 0x26c00, URZ ;  /* 0x00026c0004107890 */ /* 0x004fe2000fffe03f */
[----:B------:R-:W-:Y:S01]  /*7bf0*/  UMOV UR17, 0x60 ;  /* 0x0000006000117882 */ /* 0x000fe20000000000 */
[----:B------:R-:W-:-:S03]  /*7c00*/  UMOV UR18, 0x10 ;  /* 0x0000001000127882 */ /* 0x000fc60000000000 */
[----:B------:R2:W-:Y:S01]  /*7c10*/  UTMAREDG.4D.ADD [UR24], [UR14] ;  /* 0x000000180e0073b6 */ /* 0x0005e20008018000 */
[----:B---3--:R-:W-:Y:S01]  /*7c20*/  UIADD3 UR8, UR4, 0x27c00, URZ ;  /* 0x00027c0004087890 */ /* 0x008fe2000fffe03f */
[----:B------:R-:W-:Y:S01]  /*7c30*/  UMOV UR9, 0x60 ;  /* 0x0000006000097882 */ /* 0x000fe20000000000 */
[----:B------:R-:W-:Y:S01]  /*7c40*/  UMOV UR10, 0x18 ;  /* 0x00000018000a7882 */ /* 0x000fe20000000000 */
        /* <DEDUP_REMOVED lines=8> */
[----:B------:R-:W-:-:S04]  /*7cd0*/  UMOV UR18, 0x30 ;  /* 0x0000003000127882 */ /* 0x000fc80000000000 */
[----:B------:R2:W-:Y:S01]  /*7ce0*/  UTMAREDG.4D.ADD [UR24], [UR14] ;  /* 0x000000180e0073b6 */ /* 0x0005e20008018000 */
[----:B----4-:R-:W-:Y:S01]  /*7cf0*/  UIADD3 UR8, UR4, 0x2bc00, URZ ;  /* 0x0002bc0004087890 */ /* 0x010fe2000fffe03f */
[----:B------:R-:W-:Y:S02]  /*7d00*/  UMOV UR10, 0x38 ;  /* 0x00000038000a7882 */ /* 0x000fe40000000000 */
[----:B------:R2:W-:Y:S06]  /*7d10*/  UTMAREDG.4D.ADD [UR16], [UR14] ;  /* 0x000000100e0073b6 */ /* 0x0005ec0008018000 */
[----:B------:R2:W-:Y:S02]  /*7d20*/  UTMAREDG.4D.ADD [UR8], [UR14] ;  /* 0x000000080e0073b6 */ /* 0x0005e40008018000 */
[----:B--2---:R0:W-:Y:S02]  /*7d30*/  UTMACMDFLUSH ;  /* 0x00000000000079b7 */ /* 0x0041e40000000000 */
.L_x_77:
[----:B------:R-:W-:Y:S05]  /*7d40*/  BSYNC B0 ;  /* 0x0000000000007941 */ /* 0x000fea0003800000 */
.L_x_76:
[----:B------:R-:W-:-:S06]  /*7d50*/  UISETP.GE.AND UP0, UPT, UR13, 0x41, UPT ;  /* 0x000000410d00788c */ /* 0x000fcc000bf06270 */
[----:B------:R-:W-:-:S13]  /*7d60*/  PLOP3.LUT P2, PT, PT, PT, UP0, 0x80, 0x0 ;  /* 0x000000000000781c */ /* 0x000fda0003f4f008 */
[----:B------:R-:W-:Y:S05]  /*7d70*/  @!P2 BRA `(.L_x_73) ;  /* 0x00000014008ca947 */ /* 0x000fea0003800000 */
[----:B------:R-:W-:Y:S01]  /*7d80*/  UIADD3 UR13, UR13, 0x3f, URZ ;  /* 0x0000003f0d0d7890 */ /* 0x000fe2000fffe03f */
[----:B-1----:R-:W-:Y:S01]  /*7d90*/  IMAD.MOV.U32 R0, RZ, RZ, RZ ;  /* 0x000000ffff007224 */ /* 0x002fe200078e00ff */
[----:B------:R-:W-:Y:S01]  /*7da0*/  UMOV UR10, 0x40 ;  /* 0x00000040000a7882 */ /* 0x000fe20000000000 */
[----:B------:R-:W-:Y:S01]  /*7db0*/  UMOV UR9, 0x78 ;  /* 0x0000007800097882 */ /* 0x000fe20000000000 */
[----:B------:R-:W-:Y:S01]  /*7dc0*/  USHF.R.S32.HI UR6, URZ, 0x1f, UR13 ;  /* 0x0000001f3f067899 */ /* 0x000fe2000801140d */
[----:B------:R-:W-:Y:S01]  /*7dd0*/  IMAD.U32 R2, RZ, RZ, UR10 ;  /* 0x0000000aff027e24 */ /* 0x000fe2000f8e00ff */
[----:B------:R-:W-:Y:S01]  /*7de0*/  UMOV UR8, 0x60 ;  /* 0x0000006000087882 */ /* 0x000fe20000000000 */
[----:B------:R-:W-:Y:S01]  /*7df0*/  IMAD.U32 R3, RZ, RZ, UR9 ;  /* 0x00000009ff037e24 */ /* 0x000fe2000f8e00ff */
[----:B------:R-:W-:Y:S01]  /*7e00*/  UMOV UR10, 0x58 ;  /* 0x00000058000a7882 */ /* 0x000fe20000000000 */
[----:B------:R-:W-:Y:S01]  /*7e10*/  IMAD.U32 R4, RZ, RZ, UR8 ;  /* 0x00000008ff047e24 */ /* 0x000fe2000f8e00ff */
[----:B------:R-:W-:Y:S01]  /*7e20*/  UMOV UR9, 0x50 ;  /* 0x0000005000097882 */ /* 0x000fe20000000000 */
[----:B------:R-:W-:Y:S01]  /*7e30*/  UMOV UR8, 0x48 ;  /* 0x0000004800087882 */ /* 0x000fe20000000000 */
[----:B------:R-:W-:Y:S01]  /*7e40*/  ULEA.HI UR14, UR6, UR13, URZ, 0x6 ;  /* 0x0000000d060e7291 */ /* 0x000fe2000f8f303f */
[----:B------:R-:W-:Y:S01]  /*7e50*/  IMAD.U32 R5, RZ, RZ, UR10 ;  /* 0x0000000aff057e24 */ /* 0x000fe2000f8e00ff */
[----:B------:R-:W-:Y:S01]  /*7e60*/  ULDC.64 UR30, c[0x0][0x198] ;  /* 0x00006600001e7ab9 */ /* 0x000fe20000000a00 */
[----:B------:R-:W-:Y:S01]  /*7e70*/  IMAD.U32 R6, RZ, RZ, UR8 ;  /* 0x00000008ff067e24 */ /* 0x000fe2000f8e00ff */
[----:B------:R-:W-:Y:S01]  /*7e80*/  UMOV UR6, URZ ;  /* 0x0000003f00067c82 */ /* 0x000fe20008000000 */
[----:B------:R-:W-:Y:S01]  /*7e90*/  IMAD.U32 R7, RZ, RZ, UR9 ;  /* 0x00000009ff077e24 */ /* 0x000fe2000f8e00ff */
[----:B------:R-:W-:Y:S01]  /*7ea0*/  UMOV UR13, 0x1 ;  /* 0x00000001000d7882 */ /* 0x000fe20000000000 */
[----:B------:R-:W-:-:S12]  /*7eb0*/  ULEA.HI.SX32 UR14, UR14, 0x1, 0x1a ;  /* 0x000000010e0e7891 */ /* 0x000fd8000f8fd23f */
.L_x_85:
[----:B-1----:R-:W-:Y:S05]  /*7ec0*/  @!P1 BRA `(.L_x_78) ;  /* 0x0000000000049947 */ /* 0x002fea0003800000 */
[----:B------:R-:W-:Y:S01]  /*7ed0*/  BPT.TRAP 0x1 ;  /* 0x000000040000795c */ /* 0x000fe20000300000 */
.L_x_78:
[----:B------:R-:W-:Y:S01]  /*7ee0*/  ULEA UR8, UR13, UR4, 0x3 ;  /* 0x000000040d087291 */ /* 0x000fe2000f8e183f */
[----:B------:R-:W-:-:S08]  /*7ef0*/  SHF.L.U32 R8, R0, 0x1f, RZ ;  /* 0x0000001f00087819 */ /* 0x000fd000000006ff */
[----:B------:R-:W1:Y:S02]  /*7f00*/  SYNCS.PHASECHK.TRANS64.TRYWAIT P2, [UR8+0x34480], R8 ;  /* 0x03448008ff0075a7 */ /* 0x000e640008040148 */
[----:B-1----:R-:W-:Y:S05]  /*7f10*/  @!P2 BRA `(.L_x_79) ;  /* 0x0000003400bca947 */ /* 0x002fea0003800000 */
.L_x_147:
[----:B------:R-:W-:Y:S04]  /*7f20*/  BSSY B0, `(.L_x_80) ;  /* 0x0000003000007945 */ /* 0x000fe80003800000 */
[----:B------:R-:W-:Y:S05]  /*7f30*/  @!P0 BRA `(.L_x_81) ;  /* 0x0000000000048947 */ /* 0x000fea0003800000 */
[----:B------:R-:W-:-:S04]  /*7f40*/  DEPBAR.LE SB0, 0x1 ;  /* 0x000080400000791a */ /* 0x000fc80000000000 */
.L_x_81:
[----:B------:R-:W-:Y:S05]  /*7f50*/  BSYNC B0 ;  /* 0x0000000000007941 */ /* 0x000fea0003800000 */
.L_x_80:
[----:B------:R-:W-:Y:S05]  /*7f60*/  @!P1 BRA `(.L_x_82) ;  /* 0x0000000000049947 */ /* 0x000fea0003800000 */
[----:B------:R-:W-:Y:S01]  /*7f70*/  BPT.TRAP 0x1 ;  /* 0x000000040000795c */ /* 0x000fe20000300000 */
.L_x_82:
[----:B------:R-:W-:Y:S01]  /*7f80*/  ULEA UR8, UR6, UR4, 0x3 ;  /* 0x0000000406087291 */ /* 0x000fe2000f8e183f */
[----:B------:R-:W-:Y:S01]  /*7f90*/  BSSY B0, `(.L_x_83) ;  /* 0x0000126000007945 */ /* 0x000fe20003800000 */
[----:B------:R-:W-:Y:S02]  /*7fa0*/  UIADD3 UR6, UR6, 0x1, URZ ;  /* 0x0000000106067890 */ /* 0x000fe4000fffe03f */
[----:B------:R-:W-:Y:S02]  /*7fb0*/  UIADD3 UR8, UR8, 0x34490, URZ ;  /* 0x0003449008087890 */ /* 0x000fe4000fffe03f */
[----:B------:R-:W-:Y:S02]  /*7fc0*/  UISETP.NE.AND UP0, UPT, UR6, 0x2, UPT ;  /* 0x000000020600788c */ /* 0x000fe4000bf05270 */
[----:B------:R-:W-:Y:S02]  /*7fd0*/  UPRMT UR8, UR5, 0x654, UR8 ;  /* 0x0000065405087896 */ /* 0x000fe40008000008 */
[----:B------:R-:W-:-:S07]  /*7fe0*/  USEL UR6, UR6, URZ, UP0 ;  /* 0x0000003f06067287 */ /* 0x000fce0008000000 */
[----:B------:R-:W-:Y:S01]  /*7ff0*/  SYNCS.ARRIVE.TRANS64.RED.A1T0 RZ, [UR8], RZ ;  /* 0x000000ffffff79a7 */ /* 0x000fe20008100408 */
[----:B------:R-:W-:Y:S05]  /*8000*/  @!P0 BRA `(.L_x_84) ;  /* 0x0000001000788947 */ /* 0x000fea0003800000 */
[----:B------:R-:W-:Y:S01]  /*8010*/  R2UR UR8, R3 ;  /* 0x00000000030872ca */ /* 0x000fe200000e0000 */
[----:B------:R-:W2:Y:S01]  /*8020*/  S2UR UR43, SR_CTAID.Y ;  /* 0x00000000002b79c3 */ /* 0x000ea20000002600 */
[----:B------:R-:W-:Y:S01]  /*8030*/  R2UR UR26, R6 ;  /* 0x00000000061a72ca */ /* 0x000fe200000e0000 */
[----:B------:R-:W-:Y:S01]  /*8040*/  UIADD3 UR22, UP0, UR30, 0x6f0, URZ ;  /* 0x000006f01e167890 */ /* 0x000fe2000ff1e03f */
[----:B------:R-:W-:Y:S01]  /*8050*/  R2UR UR42, R2 ;  /* 0x00000000022a72ca */ /* 0x000fe200000e0000 */
[----:B------:R-:W-:Y:S01]  /*8060*/  ULEA UR15, UR13, UR4, 0xf ;  /* 0x000000040d0f7291 */ /* 0x000fe2000f8e783f */
[----:B------:R3:W-:Y:S01]  /*8070*/  STL [R1+0x84], R0 ;  /* 0x0000840001007387 */ /* 0x0007e20000100800 */
[----:B------:R-:W-:Y:S01]  /*8080*/  UIADD3.X UR23, URZ, UR31, URZ, UP0, !UPT ;  /* 0x0000001f3f177290 */ /* 0x000fe200087fe43f */
[----:B------:R-:W-:Y:S01]  /*8090*/  R2UR UR50, R4 ;  /* 0x00000000043272ca */ /* 0x000fe200000e0000 */
[----:B------:R-:W4:Y:S01]  /*80a0*/  S2UR UR44, SR_CTAID.Z ;  /* 0x00000000002c79c3 */ /* 0x000f220000002700 */
[----:B------:R-:W-:Y:S01]  /*80b0*/  UIADD3 UR40, UR15, 0x24000, URZ ;  /* 0x000240000f287890 */ /* 0x000fe2000fffe03f */
[----:B------:R-:W-:Y:S01]  /*80c0*/  MOV R20, UR31 ;  /* 0x0000001f00147c02 */ /* 0x000fe20008000f00 */
[----:B------:R-:W-:Y:S01]  /*80d0*/  UIADD3 UR24, UR15, 0x25000, URZ ;  /* 0x000250000f187890 */ /* 0x000fe2000fffe03f */
[----:B------:R-:W-:Y:S01]  /*80e0*/  MOV R14, UR30 ;  /* 0x0000001e000e7c02 */ /* 0x000fe20008000f00 */
[----:B------:R-:W-:Y:S01]  /*80f0*/  UIADD3 UR9, UR8, -0x10, URZ ;  /* 0xfffffff008097890 */ /* 0x000fe2000fffe03f */
[----:B------:R-:W-:Y:S01]  /*8100*/  MOV R18, UR26 ;  /* 0x0000001a00127c02 */ /* 0x000fe20008000f00 */
[----:B------:R-:W-:Y:S01]  /*8110*/  UIADD3 UR8, UR8, -0x8, URZ ;  /* 0xfffffff808087890 */ /* 0x000fe2000fffe03f */
[----:B------:R-:W4:Y:S01]  /*8120*/  S2UR UR10, SR_CTAID.Y ;  /* 0x00000000000a79c3 */ /* 0x000f220000002600 */
[----:B------:R-:W-:Y:S01]  /*8130*/  UMOV UR34, UR42 ;  /* 0x0000002a00227c82 */ /* 0x000fe20008000000 */
[----:B------:R-:W-:Y:S01]  /*8140*/  UMOV UR25, 0x20 ;  /* 0x0000002000197882 */ /* 0x000fe20000000000 */
[----:B-1----:R-:W-:Y:S01]  /*8150*/  IMAD.U32 R8, RZ, RZ, UR9 ;  /* 0x00000009ff087e24 */ /* 0x002fe2000f8e00ff */
[----:B------:R-:W-:Y:S01]  /*8160*/  UMOV UR41, URZ ;  /* 0x0000003f00297c82 */ /* 0x000fe20008000000 */
[----:B------:R-:W-:Y:S01]  /*8170*/  MOV R19, UR25 ;  /* 0x0000001900137c02 */ /* 0x000fe20008000f00 */
[----:B------:R-:W-:Y:S01]  /*8180*/  UMOV UR25, UR41 ;  /* 0x0000002900197c82 */ /* 0x000fe20008000000 */
[----:B------:R-:W-:Y:S01]  /*8190*/  MOV R11, UR34 ;  /* 0x00000022000b7c02 */ /* 0x000fe20008000f00 */
[----:B------:R-:W1:Y:S01]  /*81a0*/  S2UR UR9, SR_CTAID.Z ;  /* 0x00000000000979c3 */ /* 0x000e620000002700 */
[----:B------:R-:W-:Y:S01]  /*81b0*/  R2UR UR26, R8 ;  /* 0x00000000081a72ca */ /* 0x000fe200000e0000 */
[----:B--2---:R-:W-:Y:S01]  /*81c0*/  UMOV UR27, UR43 ;  /* 0x0000002b001b7c82 */ /* 0x004fe20008000000 */
[C---:B------:R-:W-:Y:S01]  /*81d0*/  R2UR UR34, R7.reuse ;  /* 0x00000000072272ca */ /* 0x040fe200000e0000 */
[----:B---3--:R-:W-:Y:S01]  /*81e0*/  IMAD.U32 R0, RZ, RZ, UR8 ;  /* 0x00000008ff007e24 */ /* 0x008fe2000f8e00ff */
[----:B------:R-:W-:Y:S01]  /*81f0*/  R2UR UR8, R7 ;  /* 0x00000000070872ca */ /* 0x000fe200000e0000 */
[----:B------:R-:W-:Y:S01]  /*8200*/  UIADD3 UR32, UR15, 0x26000, URZ ;  /* 0x000260000f207890 */ /* 0x000fe2000fffe03f */
[----:B------:R-:W-:Y:S01]  /*8210*/  MOV R17, UR27 ;  /* 0x0000001b00117c02 */ /* 0x000fe20008000f00 */
[----:B------:R-:W2:Y:S01]  /*8220*/  S2UR UR37, SR_CTAID.Y ;  /* 0x00000000002579c3 */ /* 0x000ea20000002600 */
[----:B----4-:R-:W-:Y:S01]  /*8230*/  UMOV UR28, UR44 ;  /* 0x0000002c001c7c82 */ /* 0x010fe20008000000 */
[----:B------:R3:W-:Y:S01]  /*8240*/  UTMAREDG.4D.ADD [UR40], [UR22] ;  /* 0x00000028160073b6 */ /* 0x0007e20008018000 */
[----:B------:R-:W-:Y:S01]  /*8250*/  UIADD3 UR11, UR15, 0x27000, URZ ;  /* 0x000270000f0b7890 */ /* 0x000fe2000fffe03f */
[----:B------:R-:W-:Y:S01]  /*8260*/  MOV R15, UR28 ;  /* 0x0000001c000f7c02 */ /* 0x000fe20008000f00 */
[----:B------:R-:W-:Y:S01]  /*8270*/  UMOV UR33, 0x20 ;  /* 0x0000002000217882 */ /* 0x000fe20000000000 */
[----:B------:R-:W-:Y:S01]  /*8280*/  MOV R13, UR26 ;  /* 0x0000001a000d7c02 */ /* 0x000fe20008000f00 */
[----:B------:R-:W-:Y:S01]  /*8290*/  UMOV UR35, UR43 ;  /* 0x0000002b00237c82 */ /* 0x000fe20008000000 */
[----:B------:R-:W-:Y:S01]  /*82a0*/  R2UR UR26, R6 ;  /* 0x00000000061a72ca */ /* 0x000fe200000e0000 */
[----:B------:R-:W4:Y:S01]  /*82b0*/  S2UR UR16, SR_CTAID.Z ;  /* 0x00000000001079c3 */ /* 0x000f220000002700 */
[----:B------:R-:W-:Y:S01]  /*82c0*/  UMOV UR36, UR44 ;  /* 0x0000002c00247c82 */ /* 0x000fe20008000000 */
[----:B------:R-:W-:Y:S01]  /*82d0*/  MOV R10, UR35 ;  /* 0x00000023000a7c02 */ /* 0x000fe20008000f00 */
[----:B------:R-:W-:Y:S01]  /*82e0*/  UMOV UR35, UR10 ;  /* 0x0000000a00237c82 */ /* 0x000fe20008000000 */
[----:B------:R-:W-:Y:S01]  /*82f0*/  MOV R9, UR36 ;  /* 0x0000002400097c02 */ /* 0x000fe20008000f00 */
[----:B------:R-:W-:Y:S01]  /*8300*/  IMAD.U32 R21, RZ, RZ, UR11 ;  /* 0x0000000bff157e24 */ /* 0x000fe2000f8e00ff */
[----:B------:R-:W-:Y:S01]  /*8310*/  MOV R12, UR33 ;  /* 0x00000021000c7c02 */ /* 0x000fe20008000f00 */
[----:B-1----:R-:W-:Y:S01]  /*8320*/  UMOV UR36, UR9 ;  /* 0x0000000900247c82 */ /* 0x002fe20008000000 */
[----:B------:R-:W-:Y:S01]  /*8330*/  UMOV UR47, UR34 ;  /* 0x00000022002f7c82 */ /* 0x000fe20008000000 */
[----:B------:R-:W-:Y:S01]  /*8340*/  R2UR UR10, R5 ;  /* 0x00000000050a72ca */ /* 0x000fe200000e0000 */
[----:B------:R-:W-:Y:S01]  /*8350*/  UIADD3 UR48, UR15, 0x28000, URZ ;  /* 0x000280000f307890 */ /* 0x000fe2000fffe03f */
[----:B------:R-:W-:Y:S01]  /*8360*/  R2UR UR31, R20 ;  /* 0x00000000141f72ca */ /* 0x000fe200000e0000 */
[----:B------:R1:W-:Y:S01]  /*8370*/  UTMAREDG.4D.ADD [UR24], [UR22] ;  /* 0x00000018160073b6 */ /* 0x0003e20008018000 */
[----:B---3--:R-:W-:Y:S01]  /*8380*/  UMOV UR40, URZ ;  /* 0x0000003f00287c82 */ /* 0x008fe20008000000 */
[----:B------:R-:W-:Y:S01]  /*8390*/  UMOV UR53, UR26 ;  /* 0x0000001a00357c82 */ /* 0x000fe20008000000 */
[----:B------:R-:W-:Y:S01]  /*83a0*/  UMOV UR33, UR40 ;  /* 0x0000002800217c82 */ /* 0x000fe20008000000 */
[----:B--2---:R-:W-:Y:S01]  /*83b0*/  MOV R8, UR37 ;  /* 0x0000002500087c02 */ /* 0x004fe20008000f00 */
[----:B------:R-:W-:Y:S01]  /*83c0*/  UMOV UR19, UR37 ;  /* 0x0000002500137c82 */ /* 0x000fe20008000000 */
[----:B------:R-:W-:Y:S01]  /*83d0*/  UMOV UR9, UR40 ;  /* 0x0000002800097c82 */ /* 0x000fe20008000000 */
[----:B------:R-:W-:Y:S01]  /*83e0*/  UMOV UR54, UR42 ;  /* 0x0000002a00367c82 */ /* 0x000fe20008000000 */
[----:B------:R2:W-:Y:S01]  /*83f0*/  UTMAREDG.4D.ADD [UR32], [UR22] ;  /* 0x00000020160073b6 */ /* 0x0005e20008018000 */
[----:B------:R-:W-:Y:S01]  /*8400*/  R2UR UR37, R8 ;  /* 0x00000000082572ca */ /* 0x000fe200000e0000 */
[----:B------:R-:W-:Y:S01]  /*8410*/  UMOV UR49, UR40 ;  /* 0x0000002800317c82 */ /* 0x000fe20008000000 */
[----:B------:R-:W-:Y:S01]  /*8420*/  MOV R8, UR15 ;  /* 0x0000000f00087c02 */ /* 0x000fe20008000f00 */
[----:B----4-:R-:W-:Y:S01]  /*8430*/  UMOV UR12, UR16 ;  /* 0x00000010000c7c82 */ /* 0x010fe20008000000 */
[----:B------:R-:W-:Y:S01]  /*8440*/  UMOV UR52, UR16 ;  /* 0x0000001000347c82 */ /* 0x000fe20008000000 */
[----:B------:R-:W-:Y:S01]  /*8450*/  MOV R16, UR53 ;  /* 0x0000003500107c02 */ /* 0x000fe20008000f00 */
[----:B------:R-:W-:Y:S01]  /*8460*/  S2UR UR29, SR_CTAID.Z ;  /* 0x00000000001d79c3 */ /* 0x000fe20000002700 */
[----:B------:R-:W-:Y:S01]  /*8470*/  R2UR UR15, R8 ;  /* 0x00000000080f72ca */ /* 0x000fe200000e0000 */
[----:B------:R-:W-:Y:S01]  /*8480*/  STL [R1+0x88], R2 ;  /* 0x0000880201007387 */ /* 0x000fe20000100800 */
[----:B------:R-:W-:Y:S01]  /*8490*/  R2UR UR53, R16 ;  /* 0x00000000103572ca */ /* 0x000fe200000e0000 */
[----:B------:R-:W-:Y:S01]  /*84a0*/  UMOV UR46, UR10 ;  /* 0x0000000a002e7c82 */ /* 0x000fe20008000000 */
[----:B-1----:R-:W-:Y:S01]  /*84b0*/  R2UR UR26, R13 ;  /* 0x000000000d1a72ca */ /* 0x002fe200000e0000 */
[----:B------:R-:W-:Y:S01]  /*84c0*/  UMOV UR28, UR16 ;  /* 0x00000010001c7c82 */ /* 0x000fe20008000000 */
[----:B------:R-:W-:Y:S01]  /*84d0*/  UMOV UR25, UR40 ;  /* 0x0000002800197c82 */ /* 0x000fe20008000000 */
[----:B------:R-:W1:Y:S01]  /*84e0*/  S2UR UR24, SR_CTAID.Y ;  /* 0x00000000001879c3 */ /* 0x000e620000002600 */
[----:B------:R-:W-:Y:S01]  /*84f0*/  R2UR UR30, R14 ;  /* 0x000000000e1e72ca */ /* 0x000fe200000e0000 */
[----:B------:R-:W-:Y:S01]  /*8500*/  STL [R1+0x8c], R6 ;  /* 0x00008c0601007387 */ /* 0x000fe20000100800 */
[----:B------:R-:W-:Y:S01]  /*8510*/  R2UR UR18, R4 ;  /* 0x00000000041272ca */ /* 0x000fe200000e0000 */
[----:B------:R-:W-:Y:S01]  /*8520*/  UMOV UR59, UR43 ;  /* 0x0000002b003b7c82 */ /* 0x000fe20008000000 */
[----:B--2---:R-:W-:Y:S01]  /*8530*/  R2UR UR34, R11 ;  /* 0x000000000b2272ca */ /* 0x004fe200000e0000 */
[----:B------:R-:W-:Y:S01]  /*8540*/  STL [R1+0x90], R7 ;  /* 0x0000900701007387 */ /* 0x000fe20000100800 */
[----:B------:R-:W-:Y:S01]  /*8550*/  MOV R11, UR8 ;  /* 0x00000008000b7c02 */ /* 0x000fe20008000f00 */
[----:B------:R-:W2:Y:S01]  /*8560*/  S2UR UR21, SR_CTAID.Z ;  /* 0x00000000001579c3 */ /* 0x000ea20000002700 */
[----:B------:R-:W-:Y:S01]  /*8570*/  R2UR UR8, R21 ;  /* 0x00000000150872ca */ /* 0x000fe200000e0000 */
[----:B------:R-:W-:Y:S01]  /*8580*/  UMOV UR39, UR26 ;  /* 0x0000001a00277c82 */ /* 0x000fe20008000000 */
[----:B------:R3:W-:Y:S01]  /*8590*/  STL [R1+0x94], R4 ;  /* 0x0000940401007387 */ /* 0x0007e20000100800 */
[----:B------:R-:W-:Y:S01]  /*85a0*/  UIADD3 UR32, UR15, 0x24400, URZ ;  /* 0x000244000f207890 */ /* 0x000fe2000fffe03f */
[----:B------:R-:W-:Y:S01]  /*85b0*/  R2UR UR36, R9 ;  /* 0x00000000092472ca */ /* 0x000fe200000e0000 */
[----:B------:R-:W-:Y:S01]  /*85c0*/  UMOV UR60, UR44 ;  /* 0x0000002c003c7c82 */ /* 0x000fe20008000000 */
[----:B------:R-:W-:Y:S01]  /*85d0*/  R2UR UR35, R10 ;  /* 0x000000000a2372ca */ /* 0x000fe200000e0000 */
[----:B------:R-:W4:Y:S01]  /*85e0*/  S2UR UR38, SR_CTAID.Y ;  /* 0x00000000002679c3 */ /* 0x000f220000002600 */
[----:B------:R-:W-:Y:S01]  /*85f0*/  R2UR UR33, R12 ;  /* 0x000000000c2172ca */ /* 0x000fe200000e0000 */
[----:B------:R-:W-:Y:S01]  /*8600*/  UMOV UR41, 0x20 ;  /* 0x0000002000297882 */ /* 0x000fe20000000000 */
[----:B------:R-:W-:Y:S01]  /*8610*/  MOV R9, UR14 ;  /* 0x0000000e00097c02 */ /* 0x000fe20008000f00 */
[----:B------:R-:W-:Y:S01]  /*8620*/  UMOV UR43, UR37 ;  /* 0x00000025002b7c82 */ /* 0x000fe20008000000 */
[----:B---3--:R-:W-:Y:S01]  /*8630*/  MOV R4, UR30 ;  /* 0x0000001e00047c02 */ /* 0x008fe20008000f00 */
[----:B------:R-:W-:Y:S01]  /*8640*/  UMOV UR45, UR50 ;  /* 0x00000032002d7c82 */ /* 0x000fe20008000000 */
[----:B------:R-:W-:Y:S01]  /*8650*/  MOV R10, UR13 ;  /* 0x0000000d000a7c02 */ /* 0x000fe20008000f00 */
[----:B-1----:R-:W-:Y:S01]  /*8660*/  UMOV UR11, UR24 ;  /* 0x00000018000b7c82 */ /* 0x002fe20008000000 */
[----:B------:R-:W-:Y:S01]  /*8670*/  UMOV UR51, UR24 ;  /* 0x0000001800337c82 */ /* 0x000fe20008000000 */
[----:B------:R1:W-:Y:S01]  /*8680*/  UTMAREDG.4D.ADD [UR8], [UR22] ;  /* 0x00000008160073b6 */ /* 0x0003e20008018000 */
[----:B------:R-:W-:Y:S01]  /*8690*/  UMOV UR27, UR24 ;  /* 0x00000018001b7c82 */ /* 0x000fe20008000000 */
[----:B------:R-:W-:Y:S01]  /*86a0*/  UIADD3 UR24, UR15, 0x29000, URZ ;  /* 0x000290000f187890 */ /* 0x000fe2000fffe03f */
[----:B------:R-:W-:Y:S01]  /*86b0*/  R2UR UR30, R4 ;  /* 0x00000000041e72ca */ /* 0x000fe200000e0000 */
[----:B------:R-:W3:Y:S01]  /*86c0*/  S2UR UR16, SR_CTAID.Z ;  /* 0x00000000001079c3 */ /* 0x000ee20000002700 */
[----:B------:R-:W-:Y:S01]  /*86d0*/  R2UR UR14, R9 ;  /* 0x00000000090e72ca */ /* 0x000fe200000e0000 */
[----:B--2---:R-:W-:Y:S01]  /*86e0*/  UMOV UR44, UR21 ;  /* 0x00000015002c7c82 */ /* 0x004fe20008000000 */
[----:B------:R-:W-:Y:S01]  /*86f0*/  R2UR UR13, R10 ;  /* 0x000000000a0d72ca */ /* 0x000fe200000e0000 */
[----:B------:R2:W-:Y:S01]  /*8700*/  UTMAREDG.4D.ADD [UR48], [UR22] ;  /* 0x00000030160073b6 */ /* 0x0005e20008018000 */
[----:B------:R-:W-:Y:S01]  /*8710*/  MOV R10, UR44 ;  /* 0x0000002c000a7c02 */ /* 0x000fe20008000f00 */
[----:B------:R-:W-:Y:S01]  /*8720*/  UMOV UR57, 0x20 ;  /* 0x0000002000397882 */ /* 0x000fe20000000000 */
[----:B------:R-:W-:Y:S01]  /*8730*/  MOV R9, UR43 ;  /* 0x0000002b00097c02 */ /* 0x000fe20008000f00 */
[----:B------:R-:W-:Y:S01]  /*8740*/  UMOV UR17, 0x20 ;  /* 0x0000002000117882 */ /* 0x000fe20000000000 */
[----:B------:R-:W-:Y:S01]  /*8750*/  MOV R8, UR41 ;  /* 0x0000002900087c02 */ /* 0x000fe20008000f00 */
[----:B------:R-:W-:Y:S01]  /*8760*/  UMOV UR20, UR21 ;  /* 0x0000001500147c82 */ /* 0x000fe20008000000 */
[----:B------:R-:W-:Y:S01]  /*8770*/  MOV R13, UR54 ;  /* 0x00000036000d7c02 */ /* 0x000fe20008000f00 */
[----:B------:R3:W-:Y:S01]  /*8780*/  UTMAREDG.4D.ADD [UR24], [UR22] ;  /* 0x00000018160073b6 */ /* 0x0007e20008018000 */
[----:B------:R-:W-:-:S02]  /*8790*/  R2UR UR58, R5 ;  /* 0x00000000053a72ca */ /* 0x000fc400000e0000 */
[----:B------:R-:W-:Y:S01]  /*87a0*/  MOV R12, UR46 ;  /* 0x0000002e000c7c02 */ /* 0x000fe20008000f00 */
[----:B-1----:R-:W-:Y:S01]  /*87b0*/  UMOV UR9, 0x20 ;  /* 0x0000002000097882 */ /* 0x002fe20000000000 */
[----:B------:R-:W-:Y:S01]  /*87c0*/  R2UR UR8, R11 ;  /* 0x000000000b0872ca */ /* 0x000fe200000e0000 */
[----:B------:R-:W-:Y:S01]  /*87d0*/  UMOV UR11, UR37 ;  /* 0x00000025000b7c82 */ /* 0x000fe20008000000 */
[----:B------:R-:W-:Y:S01]  /*87e0*/  R2UR UR10, R3 ;  /* 0x00000000030a72ca */ /* 0x000fe200000e0000 */
[----:B------:R1:W5:Y:S01]  /*87f0*/  LDL.LU R4, [R1+0x94] ;  /* 0x0000940001047983 */ /* 0x0003620000300800 */
[----:B------:R-:W-:Y:S01]  /*8800*/  MOV R21, UR9 ;  /* 0x0000000900157c02 */ /* 0x000fe20008000f00 */
[----:B------:R-:W-:Y:S01]  /*8810*/  UMOV UR12, UR21 ;  /* 0x00000015000c7c82 */ /* 0x000fe20008000000 */
[----:B--2---:R-:W2:Y:S01]  /*8820*/  S2UR UR48, SR_CTAID.Y ;  /* 0x00000000003079c3 */ /* 0x004ea20000002600 */
[----:B----4-:R-:W-:Y:S01]  /*8830*/  UMOV UR43, UR38 ;  /* 0x00000026002b7c82 */ /* 0x010fe20008000000 */
[----:B---3--:R-:W-:Y:S01]  /*8840*/  UMOV UR44, UR16 ;  /* 0x00000010002c7c82 */ /* 0x008fe20008000000 */
[----:B------:R-:W-:-:S02]  /*8850*/  R2UR UR54, R13 ;  /* 0x000000000d3672ca */ /* 0x000fc400000e0000 */
[----:B------:R-:W-:Y:S02]  /*8860*/  MOV R11, UR45 ;  /* 0x0000002d000b7c02 */ /* 0x000fe40008000f00 */
[----:B------:R-:W-:Y:S01]  /*8870*/  UMOV UR42, UR8 ;  /* 0x00000008002a7c82 */ /* 0x000fe20008000000 */
[----:B------:R-:W-:Y:S01]  /*8880*/  UIADD3 UR8, UR15, 0x2a000, URZ ;  /* 0x0002a0000f087890 */ /* 0x000fe2000fffe03f */
[----:B------:R-:W-:Y:S01]  /*8890*/  R2UR UR26, R18 ;  /* 0x00000000121a72ca */ /* 0x000fe200000e0000 */
[----:B------:R-:W-:Y:S01]  /*88a0*/  UIADD3 UR24, UR15, 0x25400, URZ ;  /* 0x000254000f187890 */ /* 0x000fe2000fffe03f */
[----:B------:R-:W-:Y:S01]  /*88b0*/  R2UR UR27, R17 ;  /* 0x00000000111b72ca */ /* 0x000fe200000e0000 */
[----:B------:R-:W-:Y:S01]  /*88c0*/  IMAD.MOV.U32 R17, RZ, RZ, R0 ;  /* 0x000000ffff117224 */ /* 0x000fe200078e0000 */
[----:B------:R-:W-:Y:S01]  /*88d0*/  R2UR UR28, R15 ;  /* 0x000000000f1c72ca */ /* 0x000fe200000e0000 */
[----:B------:R-:W-:Y:S01]  /*88e0*/  IMAD.U32 R16, RZ, RZ, UR8 ;  /* 0x00000008ff107e24 */ /* 0x000fe2000f8e00ff */
[----:B------:R-:W-:Y:S01]  /*88f0*/  UIADD3 UR8, UR15, 0x2b000, URZ ;  /* 0x0002b0000f087890 */ /* 0x000fe2000fffe03f */
[----:B------:R-:W-:-:S02]  /*8900*/  R2UR UR25, R19 ;  /* 0x00000000131972ca */ /* 0x000fc400000e0000 */
[----:B------:R-:W-:Y:S02]  /*8910*/  MOV R0, UR31 ;  /* 0x0000001f00007c02 */ /* 0x000fe40008000f00 */
[----:B------:R-:W-:Y:S01]  /*8920*/  MOV R15, UR24 ;  /* 0x00000018000f7c02 */ /* 0x000fe20008000f00 */
[----:B------:R-:W-:Y:S01]  /*8930*/  IMAD.U32 R14, RZ, RZ, UR8 ;  /* 0x00000008ff0e7e24 */ /* 0x000fe2000f8e00ff */
[----:B------:R-:W-:Y:S01]  /*8940*/  MOV R2, UR26 ;  /* 0x0000001a00027c02 */ /* 0x000fe20008000f00 */
[----:B------:R3:W-:Y:S01]  /*8950*/  STL [R1+0x80], R0 ;  /* 0x0000800001007387 */ /* 0x0007e20000100800 */
[----:B------:R-:W-:Y:S02]  /*8960*/  R2UR UR24, R16 ;  /* 0x00000000101872ca */ /* 0x000fe400000e0000 */
[----:B------:R-:W-:Y:S02]  /*8970*/  R2UR UR26, R17 ;  /* 0x00000000111a72ca */ /* 0x000fe400000e0000 */
[----:B------:R-:W-:-:S02]  /*8980*/  R2UR UR8, R14 ;  /* 0x000000000e0872ca */ /* 0x000fc400000e0000 */
[----:B------:R-:W4:Y:S01]  /*8990*/  LDL.LU R14, [R1+0x80] ;  /* 0x00008000010e7983 */ /* 0x000f220000300800 */
[----:B------:R-:W-:Y:S02]  /*89a0*/  MOV R7, UR28 ;  /* 0x0000001c00077c02 */ /* 0x000fe40008000f00 */
[----:B------:R-:W-:Y:S02]  /*89b0*/  MOV R6, UR27 ;  /* 0x0000001b00067c02 */ /* 0x000fe40008000f00 */
[----:B---3--:R-:W-:Y:S01]  /*89c0*/  MOV R0, UR25 ;  /* 0x0000001900007c02 */ /* 0x008fe20008000f00 */
[----:B------:R-:W-:Y:S01]  /*89d0*/  UMOV UR25, UR40 ;  /* 0x0000002800197c82 */ /* 0x000fe20008000000 */
[----:B--2---:R-:W-:Y:S01]  /*89e0*/  UMOV UR27, UR48 ;  /* 0x00000030001b7c82 */ /* 0x004fe20008000000 */
[----:B------:R-:W-:Y:S01]  /*89f0*/  UMOV UR28, UR29 ;  /* 0x0000001d001c7c82 */ /* 0x000fe20008000000 */
[----:B------:R-:W-:Y:S01]  /*8a00*/  UMOV UR29, UR26 ;  /* 0x0000001a001d7c82 */ /* 0x000fe20008000000 */
[----:B------:R2:W-:Y:S01]  /*8a10*/  UTMAREDG.4D.ADD [UR24], [UR22] ;  /* 0x00000018160073b6 */ /* 0x0005e20008018000 */
[----:B------:R-:W-:Y:S01]  /*8a20*/  MOV R16, UR15 ;  /* 0x0000000f00107c02 */ /* 0x000fe20008000f00 */
[----:B------:R-:W-:Y:S01]  /*8a30*/  UMOV UR9, UR40 ;  /* 0x0000002800097c82 */ /* 0x000fe20008000000 */
[----:B------:R-:W-:-:S02]  /*8a40*/  MOV R19, UR12 ;  /* 0x0000000c00137c02 */ /* 0x000fc40008000f00 */
[----:B------:R-:W-:Y:S02]  /*8a50*/  MOV R20, UR11 ;  /* 0x0000000b00147c02 */ /* 0x000fe40008000f00 */
[----:B------:R-:W-:Y:S02]  /*8a60*/  MOV R13, UR47 ;  /* 0x0000002f000d7c02 */ /* 0x000fe40008000f00 */
[----:B------:R-:W-:Y:S02]  /*8a70*/  R2UR UR46, R12 ;  /* 0x000000000c2e72ca */ /* 0x000fe400000e0000 */
[----:B------:R-:W-:Y:S01]  /*8a80*/  R2UR UR45, R11 ;  /* 0x000000000b2d72ca */ /* 0x000fe200000e0000 */
[----:B------:R-:W-:Y:S01]  /*8a90*/  UMOV UR50, UR10 ;  /* 0x0000000a00327c82 */ /* 0x000fe20008000000 */
[----:B------:R-:W-:Y:S01]  /*8aa0*/  UMOV UR49, 0x20 ;  /* 0x0000002000317882 */ /* 0x000fe20000000000 */
[----:B------:R-:W-:Y:S01]  /*8ab0*/  UMOV UR51, UR37 ;  /* 0x0000002500337c82 */ /* 0x000fe20008000000 */
[----:B------:R-:W-:Y:S01]  /*8ac0*/  UMOV UR52, UR21 ;  /* 0x0000001500347c82 */ /* 0x000fe20008000000 */
[----:B------:R-:W-:-:S02]  /*8ad0*/  MOV R17, UR14 ;  /* 0x0000000e00117c02 */ /* 0x000fc40008000f00 */
[----:B------:R-:W-:Y:S02]  /*8ae0*/  MOV R18, UR13 ;  /* 0x0000000d00127c02 */ /* 0x000fe40008000f00 */
[----:B--2---:R-:W-:Y:S02]  /*8af0*/  R2UR UR28, R7 ;  /* 0x00000000071c72ca */ /* 0x004fe400000e0000 */
[----:B------:R-:W-:Y:S01]  /*8b00*/  R2UR UR27, R6 ;  /* 0x00000000061b72ca */ /* 0x000fe200000e0000 */
[----:B------:R1:W5:Y:S01]  /*8b10*/  LDL.LU R7, [R1+0x90] ;  /* 0x0000900001077983 */ /* 0x0003620000300800 */
[----:B------:R-:W-:Y:S02]  /*8b20*/  R2UR UR26, R2 ;  /* 0x00000000021a72ca */ /* 0x000fe400000e0000 */
[----:B------:R-:W-:Y:S01]  /*8b30*/  R2UR UR25, R0 ;  /* 0x00000000001972ca */ /* 0x000fe200000e0000 */
[----:B------:R1:W5:Y:S04]  /*8b40*/  LDL.LU R6, [R1+0x8c] ;  /* 0x00008c0001067983 */ /* 0x0003680000300800 */
[----:B------:R1:W5:Y:S04]  /*8b50*/  LDL.LU R2, [R1+0x88] ;  /* 0x0000880001027983 */ /* 0x0003680000300800 */
[----:B------:R1:W5:Y:S01]  /*8b60*/  LDL.LU R0, [R1+0x84] ;  /* 0x0000840001007983 */ /* 0x0003620000300800 */
[----:B------:R-:W-:-:S02]  /*8b70*/  R2UR UR15, R16 ;  /* 0x00000000100f72ca */ /* 0x000fc400000e0000 */
[----:B------:R-:W-:Y:S01]  /*8b80*/  R2UR UR24, R15 ;  /* 0x000000000f1872ca */ /* 0x000fe200000e0000 */
[----:B------:R-:W-:Y:S01]  /*8b90*/  UMOV UR11, UR38 ;  /* 0x00000026000b7c82 */ /* 0x000fe20008000000 */
[----:B------:R-:W-:Y:S02]  /*8ba0*/  UMOV UR12, UR16 ;  /* 0x00000010000c7c82 */ /* 0x000fe40008000000 */
[----:B------:R2:W-:Y:S07]  /*8bb0*/  UTMAREDG.4D.ADD [UR8], [UR22] ;  /* 0x00000008160073b6 */ /* 0x0005ee0008018000 */
[----:B------:R-:W-:Y:S01]  /*8bc0*/  UIADD3 UR40, UR15, 0x26400, URZ ;  /* 0x000264000f287890 */ /* 0x000fe2000fffe03f */
[----:B------:R3:W-:Y:S01]  /*8bd0*/  UTMAREDG.4D.ADD [UR32], [UR22] ;  /* 0x00000020160073b6 */ /* 0x0007e20008018000 */
[----:B------:R-:W-:-:S02]  /*8be0*/  UIADD3 UR56, UR15, 0x27400, URZ ;  /* 0x000274000f387890 */ /* 0x000fc4000fffe03f */
[----:B------:R-:W-:Y:S01]  /*8bf0*/  UIADD3 UR16, UR15, 0x28400, URZ ;  /* 0x000284000f107890 */ /* 0x000fe2000fffe03f */
[----:B------:R-:W-:Y:S01]  /*8c00*/  UTMAREDG.4D.ADD [UR24], [UR22] ;  /* 0x00000018160073b6 */ /* 0x000fe20008018000 */
[----:B--2---:R-:W-:Y:S02]  /*8c10*/  R2UR UR12, R19 ;  /* 0x00000000130c72ca */ /* 0x004fe400000e0000 */
[----:B------:R-:W-:Y:S01]  /*8c20*/  R2UR UR11, R20 ;  /* 0x00000000140b72ca */ /* 0x000fe200000e0000 */
[----:B------:R2:W-:Y:S01]  /*8c30*/  UTMAREDG.4D.ADD [UR40], [UR22] ;  /* 0x00000028160073b6 */ /* 0x0005e20008018000 */
[----:B------:R-:W-:Y:S01]  /*8c40*/  R2UR UR9, R21 ;  /* 0x00000000150972ca */ /* 0x000fe200000e0000 */
[----:B------:R-:W-:Y:S01]  /*8c50*/  UIADD3 UR8, UR15, 0x2a400, URZ ;  /* 0x0002a4000f087890 */ /* 0x000fe2000fffe03f */
[----:B------:R-:W-:Y:S01]  /*8c60*/  R2UR UR47, R13 ;  /* 0x000000000d2f72ca */ /* 0x000fe200000e0000 */
[----:B------:R-:W-:Y:S02]  /*8c70*/  UIADD3 UR48, UR15, 0x2b400, URZ ;  /* 0x0002b4000f307890 */ /* 0x000fe4000fffe03f */
[----:B---3--:R-:W-:Y:S01]  /*8c80*/  UIADD3 UR32, UR15, 0x24800, URZ ;  /* 0x000248000f207890 */ /* 0x008fe2000fffe03f */
[----:B------:R-:W-:Y:S01]  /*8c90*/  UMOV UR38, UR10 ;  /* 0x0000000a00267c82 */ /* 0x000fe20008000000 */
[----:B------:R3:W-:Y:S01]  /*8ca0*/  UTMAREDG.4D.ADD [UR56], [UR22] ;  /* 0x00000038160073b6 */ /* 0x0007e20008018000 */
[----:B--2---:R-:W-:-:S02]  /*8cb0*/  R2UR UR44, R10 ;  /* 0x000000000a2c72ca */ /* 0x004fc400000e0000 */
[----:B------:R-:W-:Y:S01]  /*8cc0*/  R2UR UR41, R8 ;  /* 0x00000000082972ca */ /* 0x000fe200000e0000 */
[----:B------:R-:W-:Y:S01]  /*8cd0*/  UIADD3 UR40, UR15, 0x29400, URZ ;  /* 0x000294000f287890 */ /* 0x000fe2000fffe03f */
[----:B------:R-:W-:Y:S01]  /*8ce0*/  R2UR UR43, R9 ;  /* 0x00000000092b72ca */ /* 0x000fe200000e0000 */
[----:B------:R-:W-:Y:S01]  /*8cf0*/  UMOV UR42, UR39 ;  /* 0x00000027002a7c82 */ /* 0x000fe20008000000 */
[----:B------:R-:W-:Y:S01]  /*8d00*/  UIADD3 UR24, UR15, 0x25800, URZ ;  /* 0x000258000f187890 */ /* 0x000fe2000fffe03f */
[----:B------:R2:W-:Y:S01]  /*8d10*/  UTMAREDG.4D.ADD [UR16], [UR22] ;  /* 0x00000010160073b6 */ /* 0x0005e20008018000 */
[----:B------:R-:W-:Y:S01]  /*8d20*/  UMOV UR10, UR29 ;  /* 0x0000001d000a7c82 */ /* 0x000fe20008000000 */
[----:B---3--:R-:W-:Y:S01]  /*8d30*/  UIADD3 UR56, UR15, 0x26800, URZ ;  /* 0x000268000f387890 */ /* 0x008fe2000fffe03f */
[----:B------:R-:W-:Y:S01]  /*8d40*/  UMOV UR33, 0x40 ;  /* 0x0000004000217882 */ /* 0x000fe20000000000 */
[----:B------:R-:W-:Y:S01]  /*8d50*/  UMOV UR34, UR54 ;  /* 0x0000003600227c82 */ /* 0x000fe20008000000 */
[----:B------:R-:W-:-:S05]  /*8d60*/  UMOV UR35, UR37 ;  /* 0x0000002500237c82 */ /* 0x000fca0008000000 */
[----:B------:R3:W-:Y:S01]  /*8d70*/  UTMAREDG.4D.ADD [UR40], [UR22] ;  /* 0x00000028160073b6 */ /* 0x0007e20008018000 */
[----:B------:R-:W-:Y:S01]  /*8d80*/  UMOV UR36, UR21 ;  /* 0x0000001500247c82 */ /* 0x000fe20008000000 */
[----:B------:R-:W-:Y:S01]  /*8d90*/  UMOV UR25, 0x40 ;  /* 0x0000004000197882 */ /* 0x000fe20000000000 */
[----:B------:R-:W-:Y:S01]  /*8da0*/  UMOV UR26, UR53 ;  /* 0x00000035001a7c82 */ /* 0x000fe20008000000 */
[----:B------:R-:W-:Y:S01]  /*8db0*/  UMOV UR27, UR37 ;  /* 0x00000025001b7c82 */ /* 0x000fe20008000000 */
[----:B------:R1:W-:Y:S01]  /*8dc0*/  UTMAREDG.4D.ADD [UR8], [UR22] ;  /* 0x00000008160073b6 */ /* 0x0003e20008018000 */
[----:B--2---:R-:W-:Y:S01]  /*8dd0*/  UIADD3 UR16, UR15, 0x27800, URZ ;  /* 0x000278000f107890 */ /* 0x004fe2000fffe03f */
[----:B------:R-:W-:Y:S01]  /*8de0*/  UMOV UR28, UR21 ;  /* 0x00000015001c7c82 */ /* 0x000fe20008000000 */
[----:B------:R-:W-:Y:S01]  /*8df0*/  UMOV UR57, 0x40 ;  /* 0x0000004000397882 */ /* 0x000fe20000000000 */
[----:B------:R-:W-:Y:S01]  /*8e00*/  UMOV UR58, UR47 ;  /* 0x0000002f003a7c82 */ /* 0x000fe20008000000 */
[----:B------:R-:W-:Y:S01]  /*8e10*/  UMOV UR59, UR37 ;  /* 0x00000025003b7c82 */ /* 0x000fe20008000000 */
[----:B------:R2:W-:Y:S01]  /*8e20*/  UTMAREDG.4D.ADD [UR48], [UR22] ;  /* 0x00000030160073b6 */ /* 0x0005e20008018000 */
[----:B---3--:R-:W-:Y:S01]  /*8e30*/  UIADD3 UR40, UR15, 0x28800, URZ ;  /* 0x000288000f287890 */ /* 0x008fe2000fffe03f */
[----:B------:R-:W-:Y:S01]  /*8e40*/  UMOV UR60, UR21 ;  /* 0x00000015003c7c82 */ /* 0x000fe20008000000 */
[----:B------:R-:W-:Y:S01]  /*8e50*/  UMOV UR17, 0x40 ;  /* 0x0000004000117882 */ /* 0x000fe20000000000 */
[----:B------:R3:W-:Y:S01]  /*8e60*/  UTMAREDG.4D.ADD [UR32], [UR22] ;  /* 0x00000020160073b6 */ /* 0x0007e20008018000 */
[----:B-1----:R-:W-:Y:S01]  /*8e70*/  UIADD3 UR8, UR15, 0x29800, URZ ;  /* 0x000298000f087890 */ /* 0x002fe2000fffe03f */
[----:B------:R-:W-:Y:S01]  /*8e80*/  UMOV UR18, UR46 ;  /* 0x0000002e00127c82 */ /* 0x000fe20008000000 */
[----:B------:R-:W-:Y:S01]  /*8e90*/  UMOV UR19, UR37 ;  /* 0x0000002500137c82 */ /* 0x000fe20008000000 */
[----:B------:R1:W-:Y:S01]  /*8ea0*/  UTMAREDG.4D.ADD [UR24], [UR22] ;  /* 0x00000018160073b6 */ /* 0x0003e20008018000 */
[----:B------:R-:W-:Y:S01]  /*8eb0*/  UMOV UR41, 0x40 ;  /* 0x0000004000297882 */ /* 0x000fe20000000000 */
[----:B------:R-:W-:Y:S01]  /*8ec0*/  UMOV UR42, UR45 ;  /* 0x0000002d002a7c82 */ /* 0x000fe20008000000 */
[----:B------:R-:W-:Y:S01]  /*8ed0*/  UMOV UR43, UR37 ;  /* 0x00000025002b7c82 */ /* 0x000fe20008000000 */
[----:B--2---:R-:W-:Y:S01]  /*8ee0*/  UIADD3 UR48, UR15, 0x2a800, URZ ;  /* 0x0002a8000f307890 */ /* 0x004fe2000fffe03f */
[----:B------:R-:W-:Y:S01]  /*8ef0*/  UMOV UR44, UR21 ;  /* 0x00000015002c7c82 */ /* 0x000fe20008000000 */
[----:B------:R-:W-:Y:S01]  /*8f00*/  UMOV UR9, 0x40 ;  /* 0x0000004000097882 */ /* 0x000fe20000000000 */
[----:B------:R-:W-:Y:S01]  /*8f10*/  UTMAREDG.4D.ADD [UR56], [UR22] ;  /* 0x00000038160073b6 */ /* 0x000fe20008018000 */
[----:B------:R-:W-:Y:S01]  /*8f20*/  UMOV UR11, UR37 ;  /* 0x00000025000b7c82 */ /* 0x000fe20008000000 */
[----:B------:R-:W-:Y:S01]  /*8f30*/  UMOV UR12, UR21 ;  /* 0x00000015000c7c82 */ /* 0x000fe20008000000 */
[----:B------:R-:W-:Y:S01]  /*8f40*/  UMOV UR10, UR39 ;  /* 0x00000027000a7c82 */ /* 0x000fe20008000000 */
[----:B---3--:R-:W-:Y:S01]  /*8f50*/  UIADD3 UR32, UR15, 0x2b800, URZ ;  /* 0x0002b8000f207890 */ /* 0x008fe2000fffe03f */
[----:B------:R2:W-:Y:S01]  /*8f60*/  UTMAREDG.4D.ADD [UR16], [UR22] ;  /* 0x00000010160073b6 */ /* 0x0005e20008018000 */
[----:B-1----:R-:W-:Y:S01]  /*8f70*/  UIADD3 UR24, UR15, 0x24c00, URZ ;  /* 0x00024c000f187890 */ /* 0x002fe2000fffe03f */
[----:B------:R1:W-:Y:S01]  /*8f80*/  UTMAREDG.4D.ADD [UR40], [UR22] ;  /* 0x00000028160073b6 */ /* 0x0003e20008018000 */
[----:B------:R-:W-:Y:S01]  /*8f90*/  UMOV UR49, 0x40 ;  /* 0x0000004000317882 */ /* 0x000fe20000000000 */
[----:B------:R-:W-:Y:S01]  /*8fa0*/  UMOV UR50, UR29 ;  /* 0x0000001d00327c82 */ /* 0x000fe20008000000 */
[----:B------:R-:W-:Y:S01]  /*8fb0*/  UMOV UR34, UR38 ;  /* 0x0000002600227c82 */ /* 0x000fe20008000000 */
[----:B------:R3:W-:Y:S01]  /*8fc0*/  UTMAREDG.4D.ADD [UR8], [UR22] ;  /* 0x00000008160073b6 */ /* 0x0007e20008018000 */
[----:B--2---:R-:W-:Y:S01]  /*8fd0*/  UIADD3 UR16, UR15, 0x25c00, URZ ;  /* 0x00025c000f107890 */ /* 0x004fe2000fffe03f */
[----:B------:R-:W-:Y:S01]  /*8fe0*/  UMOV UR25, 0x60 ;  /* 0x0000006000197882 */ /* 0x000fe20000000000 */
[----:B------:R-:W-:Y:S01]  /*8ff0*/  UMOV UR26, UR54 ;  /* 0x00000036001a7c82 */ /* 0x000fe20008000000 */
[----:B------:R-:W-:Y:S01]  /*9000*/  UTMAREDG.4D.ADD [UR48], [UR22] ;  /* 0x00000030160073b6 */ /* 0x000fe20008018000 */
[----:B-1----:R-:W-:Y:S01]  /*9010*/  UIADD3 UR40, UR15, 0x26c00, URZ ;  /* 0x00026c000f287890 */ /* 0x002fe2000fffe03f */
[----:B------:R-:W-:Y:S01]  /*9020*/  UMOV UR17, 0x60 ;  /* 0x0000006000117882 */ /* 0x000fe20000000000 */
[----:B------:R-:W-:Y:S01]  /*9030*/  UMOV UR18, UR53 ;  /* 0x0000003500127c82 */ /* 0x000fe20008000000 */
[----:B------:R1:W-:Y:S01]  /*9040*/  UTMAREDG.4D.ADD [UR32], [UR22] ;  /* 0x00000020160073b6 */ /* 0x0003e20008018000 */
[----:B---3--:R-:W-:Y:S01]  /*9050*/  UIADD3 UR8, UR15, 0x27c00, URZ ;  /* 0x00027c000f087890 */ /* 0x008fe2000fffe03f */
[----:B------:R-:W-:Y:S01]  /*9060*/  UMOV UR41, 0x60 ;  /* 0x0000006000297882 */ /* 0x000fe20000000000 */
[----:B------:R-:W-:Y:S01]  /*9070*/  UMOV UR42, UR47 ;  /* 0x0000002f002a7c82 */ /* 0x000fe20008000000 */
[----:B------:R2:W-:Y:S01]  /*9080*/  UTMAREDG.4D.ADD [UR24], [UR22] ;  /* 0x00000018160073b6 */ /* 0x0005e20008018000 */
[----:B------:R-:W-:Y:S01]  /*9090*/  UMOV UR9, 0x60 ;  /* 0x0000006000097882 */ /* 0x000fe20000000000 */
[----:B------:R-:W-:Y:S01]  /*90a0*/  UMOV UR10, UR46 ;  /* 0x0000002e000a7c82 */ /* 0x000fe20008000000 */
[----:B------:R3:W-:Y:S01]  /*90b0*/  UTMAREDG.4D.ADD [UR16], [UR22] ;  /* 0x00000010160073b6 */ /* 0x0007e20008018000 */
[----:B-1----:R-:W-:Y:S01]  /*90c0*/  UIADD3 UR32, UR15, 0x28c00, URZ ;  /* 0x00028c000f207890 */ /* 0x002fe2000fffe03f */
[----:B------:R-:W-:Y:S01]  /*90d0*/  UTMAREDG.4D.ADD [UR40], [UR22] ;  /* 0x00000028160073b6 */ /* 0x000fe20008018000 */
[----:B--2---:R-:W-:Y:S01]  /*90e0*/  UIADD3 UR24, UR15, 0x29c00, URZ ;  /* 0x00029c000f187890 */ /* 0x004fe2000fffe03f */
[----:B------:R1:W-:Y:S01]  /*90f0*/  UTMAREDG.4D.ADD [UR8], [UR22] ;  /* 0x00000008160073b6 */ /* 0x0003e20008018000 */
[----:B---3--:R-:W-:Y:S01]  /*9100*/  UIADD3 UR16, UR15, 0x2ac00, URZ ;  /* 0x0002ac000f107890 */ /* 0x008fe2000fffe03f */
[----:B------:R-:W-:Y:S01]  /*9110*/  UMOV UR33, 0x60 ;  /* 0x0000006000217882 */ /* 0x000fe20000000000 */
[----:B------:R-:W-:Y:S01]  /*9120*/  UMOV UR34, UR45 ;  /* 0x0000002d00227c82 */ /* 0x000fe20008000000 */
[----:B------:R-:W-:-:S02]  /*9130*/  UMOV UR26, UR39 ;  /* 0x00000027001a7c82 */ /* 0x000fc40008000000 */
[----:B------:R2:W-:Y:S01]  /*9140*/  UTMAREDG.4D.ADD [UR32], [UR22] ;  /* 0x00000020160073b6 */ /* 0x0005e20008018000 */
[----:B------:R-:W-:Y:S01]  /*9150*/  UMOV UR18, UR29 ;  /* 0x0000001d00127c82 */ /* 0x000fe20008000000 */
[----:B------:R2:W-:Y:S01]  /*9160*/  UTMAREDG.4D.ADD [UR24], [UR22] ;  /* 0x00000018160073b6 */ /* 0x0005e20008018000 */
[----:B-1----:R-:W-:Y:S01]  /*9170*/  UIADD3 UR8, UR15, 0x2bc00, URZ ;  /* 0x0002bc000f087890 */ /* 0x002fe2000fffe03f */
[----:B------:R-:W-:Y:S01]  /*9180*/  UMOV UR10, UR38 ;  /* 0x00000026000a7c82 */ /* 0x000fe20008000000 */
[----:B------:R2:W-:Y:S07]  /*9190*/  UTMAREDG.4D.ADD [UR16], [UR22] ;  /* 0x00000010160073b6 */ /* 0x0005ee0008018000 */
[----:B------:R2:W-:Y:S01]  /*91a0*/  UTMAREDG.4D.ADD [UR8], [UR22] ;  /* 0x00000008160073b6 */ /* 0x0005e20008018000 */
[----:B------:R0:W-:Y:S01]  /*91b0*/  UTMACMDFLUSH ;  /* 0x00000000000079b7 */ /* 0x0001e20000000000 */
[----:B------:R-:W-:-:S02]  /*91c0*/  R2UR UR14, R17 ;  /* 0x00000000110e72ca */ /* 0x000fc400000e0000 */
[----:B------:R-:W-:Y:S02]  /*91d0*/  R2UR UR13, R18 ;  /* 0x00000000120d72ca */ /* 0x000fe400000e0000 */
[----:B--2-4-:R-:W-:-:S15]  /*91e0*/  R2UR UR31, R14 ;  /* 0x000000000e1f72ca */ /* 0x014fde00000e0000 */
.L_x_84:
[----:B------:R-:W-:Y:S05]  /*91f0*/  BSYNC B0 ;  /* 0x0000000000007941 */ /* 0x000fea0003800000 */
.L_x_83:
[----:B-----5:R-:W-:Y:S01]  /*9200*/  R2UR UR8, R2 ;  /* 0x00000000020872ca */ /* 0x020fe200000e0000 */
[----:B------:R-:W-:Y:S01]  /*9210*/  UIADD3 UR14, UR14, -0x1, URZ ;  /* 0xffffffff0e0e7890 */ /* 0x000fe2000fffe03f */
[----:B------:R-:W-:Y:S01]  /*9220*/  R2UR UR15, R3 ;  /* 0x00000000030f72ca */ /* 0x000fe200000e0000 */
[----:B------:R-:W-:Y:S01]  /*9230*/  UIADD3 UR13, UR13, 0x1, URZ ;  /* 0x000000010d0d7890 */ /* 0x000fe2000fffe03f */
[----:B------:R-:W-:Y:S01]  /*9240*/  R2UR UR12, R4 ;  /* 0x00000000040c72ca */ /* 0x000fe200000e0000 */
[----:B------:R-:W-:Y:S01]  /*9250*/  UISETP.GT.AND UP1, UPT, UR14, 0x2, UPT ;  /* 0x000000020e00788c */ /* 0x000fe2000bf24270 */
[----:B------:R-:W-:Y:S01]  /*9260*/  R2UR UR11, R5 ;  /* 0x00000000050b72ca */ /* 0x000fe200000e0000 */
[----:B------:R-:W-:Y:S01]  /*9270*/  UISETP.NE.AND UP0, UPT, UR13, 0x2, UPT ;  /* 0x000000020d00788c */ /* 0x000fe2000bf05270 */
[----:B------:R-:W-:Y:S02]  /*9280*/  R2UR UR10, R7 ;  /* 0x00000000070a72ca */ /* 0x000fe400000e0000 */
[----:B------:R-:W-:Y:S01]  /*9290*/  R2UR UR9, R6 ;  /* 0x00000000060972ca */ /* 0x000fe200000e0000 */
[----:B------:R-:W-:Y:S01]  /*92a0*/  USEL UR13, UR13, URZ, UP0 ;  /* 0x0000003f0d0d7287 */ /* 0x000fe20008000000 */
[----:B------:R-:W-:Y:S01]  /*92b0*/  PLOP3.LUT P2, PT, PT, PT, UP1, 0x80, 0x0 ;  /* 0x000000000000781c */ /* 0x000fe20003f4f018 */
[----:B------:R-:W-:-:S02]  /*92c0*/  UIADD3 UR8, UR8, 0x40, URZ ;  /* 0x0000004008087890 */ /* 0x000fc4000fffe03f */
[----:B------:R-:W-:Y:S02]  /*92d0*/  UIADD3 UR15, UR15, 0x40, URZ ;  /* 0x000000400f0f7890 */ /* 0x000fe4000fffe03f */
[----:B------:R-:W-:Y:S02]  /*92e0*/  UIADD3 UR12, UR12, 0x40, URZ ;  /* 0x000000400c0c7890 */ /* 0x000fe4000fffe03f */
[----:B------:R-:W-:Y:S01]  /*92f0*/  IMAD.U32 R2, RZ, RZ, UR8 ;  /* 0x00000008ff027e24 */ /* 0x000fe2000f8e00ff */
[----:B------:R-:W-:Y:S01]  /*9300*/  UIADD3 UR11, UR11, 0x40, URZ ;  /* 0x000000400b0b7890 */ /* 0x000fe2000fffe03f */
[----:B------:R-:W-:Y:S01]  /*9310*/  IMAD.U32 R3, RZ, RZ, UR15 ;  /* 0x0000000fff037e24 */ /* 0x000fe2000f8e00ff */
[----:B------:R-:W-:Y:S01]  /*9320*/  UIADD3 UR10, UR10, 0x40, URZ ;  /* 0x000000400a0a7890 */ /* 0x000fe2000fffe03f */
[----:B------:R-:W-:Y:S01]  /*9330*/  IMAD.U32 R4, RZ, RZ, UR12 ;  /* 0x0000000cff047e24 */ /* 0x000fe2000f8e00ff */
[----:B------:R-:W-:Y:S02]  /*9340*/  UIADD3 UR9, UR9, 0x40, URZ ;  /* 0x0000004009097890 */ /* 0x000fe4000fffe03f */
[----:B------:R-:W-:Y:S01]  /*9350*/  USEL UR8, URZ, 0x1, UP0 ;  /* 0x000000013f087887 */ /* 0x000fe20008000000 */
[----:B------:R-:W-:-:S02]  /*9360*/  IMAD.U32 R5, RZ, RZ, UR11 ;  /* 0x0000000bff057e24 */ /* 0x000fc4000f8e00ff */
[----:B------:R-:W-:Y:S02]  /*9370*/  IMAD.U32 R7, RZ, RZ, UR10 ;  /* 0x0000000aff077e24 */ /* 0x000fe4000f8e00ff */
[----:B------:R-:W-:Y:S01]  /*9380*/  IMAD.U32 R6, RZ, RZ, UR9 ;  /* 0x00000009ff067e24 */ /* 0x000fe2000f8e00ff */
[----:B------:R-:W-:Y:S01]  /*9390*/  LOP3.LUT R0, R0, UR8, RZ, 0x3c, !PT ;  /* 0x0000000800007c12 */ /* 0x000fe2000f8e3cff */
[----:B------:R-:W-:Y:S06]  /*93a0*/  @P2 BRA `(.L_x_85) ;  /* 0xffffffe800c42947 */ /* 0x000fec000383ffff */
.L_x_73:
[----:B------:R-:W-:Y:S04]  /*93b0*/  BSSY B0, `(.L_x_86) ;  /* 0x0000003000007945 */ /* 0x000fe80003800000 */
[----:B------:R-:W-:Y:S05]  /*93c0*/  @!P0 BRA `(.L_x_87) ;  /* 0x0000000000048947 */ /* 0x000fea0003800000 */
[----:B------:R-:W-:-:S04]  /*93d0*/  DEPBAR.LE SB0, 0x0 ;  /* 0x000080000000791a */ /* 0x000fc80000000000 */
.L_x_87:
[----:B------:R-:W-:Y:S05]  /*93e0*/  BSYNC B0 ;  /* 0x0000000000007941 */ /* 0x000fea0003800000 */
.L_x_86:
[----:B------:R-:W-:-:S04]  /*93f0*/  ULOP3.LUT UR7, UR7, 0x1, URZ, 0xfc, !UPT ;  /* 0x0000000107077892 */ /* 0x000fc8000f8efc3f */
[----:B------:R-:W-:-:S06]  /*9400*/  UISETP.NE.AND UP0, UPT, UR7, 0x3, UPT ;  /* 0x000000030700788c */ /* 0x000fcc000bf05270 */
[----:B------:R-:W-:-:S13]  /*9410*/  PLOP3.LUT P0, PT, PT, PT, UP0, 0x80, 0x0 ;  /* 0x000000000000781c */ /* 0x000fda0003f0f008 */
[----:B------:R-:W-:Y:S05]  /*9420*/  @!P0 BRA `(.L_x_88) ;  /* 0x0000000000048947 */ /* 0x000fea0003800000 */
[----:B------:R-:W-:Y:S01]  /*9430*/  BPT.TRAP 0x1 ;  /* 0x000000040000795c */ /* 0x000fe20000300000 */
.L_x_88:
[----:B------:R-:W2:Y:S01]  /*9440*/  S2UR UR5, SR_CgaCtaId ;  /* 0x00000000000579c3 */ /* 0x000ea20000008800 */
[----:B------:R-:W-:Y:S02]  /*9450*/  UMOV UR4, 0x400 ;  /* 0x0000040000047882 */ /* 0x000fe40000000000 */
[----:B--2---:R-:W-:-:S04]  /*9460*/  ULEA UR4, UR5, UR4, 0x18 ;  /* 0x0000000405047291 */ /* 0x004fc8000f8ec03f */
[----:B------:R-:W-:-:S04]  /*9470*/  ULEA UR6, UR6, UR4, 0x3 ;  /* 0x0000000406067291 */ /* 0x000fc8000f8e183f */
[----:B------:R-:W-:-:S04]  /*9480*/  UIADD3 UR6, UR6, 0x34490, URZ ;  /* 0x0003449006067890 */ /* 0x000fc8000fffe03f */
[----:B------:R-:W-:-:S09]  /*9490*/  UPRMT UR6, UR5, 0x654, UR6 ;  /* 0x0000065405067896 */ /* 0x000fd20008000006 */
[----:B------:R-:W-:Y:S01]  /*94a0*/  SYNCS.ARRIVE.TRANS64.RED.A1T0 RZ, [UR6], RZ ;  /* 0x000000ffffff79a7 */ /* 0x000fe20008100406 */
[----:B------:R-:W-:Y:S05]  /*94b0*/  EXIT ;  /* 0x000000000000794d */ /* 0x000fea0003800000 */
.L_x_72:
[----:B------:R-:W1:Y:S01]  /*94c0*/  S2UR UR11, SR_CTAID.X ;  /* 0x00000000000b79c3 */ /* 0x000e620000002500 */
[----:B------:R-:W-:Y:S01]  /*94d0*/  ELECT P3, URZ, PT ;  /* 0x00000000003f782f */ /* 0x000fe20003860000 */
[----:B------:R-:W-:Y:S01]  /*94e0*/  BSSY B0, `(.L_x_89) ;  /* 0x000002c000007945 */ /* 0x000fe20003800000 */
[----:B------:R-:W-:Y:S02]  /*94f0*/  IMAD.MOV.U32 R2, RZ, RZ, RZ ;  /* 0x000000ffff027224 */ /* 0x000fe400078e00ff */
[----:B------:R-:W-:-:S03]  /*9500*/  IMAD.MOV.U32 R4, RZ, RZ, RZ ;  /* 0x000000ffff047224 */ /* 0x000fc600078e00ff */
[----:B------:R-:W2:Y:S08]  /*9510*/  S2UR UR28, SR_CTAID.Y ;  /* 0x00000000001c79c3 */ /* 0x000eb00000002600 */
[----:B------:R-:W3:Y:S01]  /*9520*/  S2UR UR29, SR_CTAID.Z ;  /* 0x00000000001d79c3 */ /* 0x000ee20000002700 */
[----:B-1----:R-:W-:Y:S01]  /*9530*/  USHF.L.U32 UR11, UR11, 0x7, URZ ;  /* 0x000000070b0b7899 */ /* 0x002fe2000800063f */
[----:B------:R-:W-:Y:S11]  /*9540*/  @!P3 BRA `(.L_x_90) ;  /* 0x000000000094b947 */ /* 0x000ff60003800000 */
[----:B------:R-:W1:Y:S01]  /*9550*/  S2R R4, SR_CgaCtaId ;  /* 0x0000000000047919 */ /* 0x000e620000008800 */
[----:B------:R-:W-:Y:S01]  /*9560*/  MOV R3, 0x400 ;  /* 0x0000040000037802 */ /* 0x000fe20000000f00 */
[----:B------:R-:W-:-:S03]  /*9570*/  IMAD.MOV.U32 R5, RZ, RZ, 0x1 ;  /* 0x00000001ff057424 */ /* 0x000fc600078e00ff */
[----:B-1----:R-:W-:Y:S02]  /*9580*/  LEA R4, R4, R3, 0x18 ;  /* 0x0000000304047211 */ /* 0x002fe400078ec0ff */
[----:B------:R-:W-:-:S04]  /*9590*/  SHF.L.U32 R3, R5, 0x1f, RZ ;  /* 0x0000001f05037819 */ /* 0x000fc800000006ff */
[----:B------:R-:W1:Y:S02]  /*95a0*/  SYNCS.PHASECHK.TRANS64.TRYWAIT P0, [R4+URZ+0x34460], R3 ;  /* 0x03446003040075a7 */ /* 0x000e64000800017f */
[----:B-1----:R-:W-:Y:S05]  /*95b0*/  @!P0 BRA `(.L_x_91) ;  /* 0x00000020002c8947 */ /* 0x002fea0003800000 */
.L_x_148:
[----:B------:R-:W-:Y:S01]  /*95c0*/  ULOP3.LUT UR5, UR4, 0x2, URZ, 0xfc, !UPT ;  /* 0x0000000204057892 */ /* 0x000fe2000f8efc3f */
[----:B-1----:R-:W-:-:S03]  /*95d0*/  @P2 IMAD.MOV.U32 R3, RZ, RZ, 0x4000 ;  /* 0x00004000ff032424 */ /* 0x002fc600078e00ff */
[----:B------:R-:W-:Y:S01]  /*95e0*/  UPRMT UR5, UR5, 0x9910, URZ ;  /* 0x0000991005057896 */ /* 0x000fe2000800003f */
[----:B------:R1:W-:Y:S03]  /*95f0*/  @P2 SYNCS.ARRIVE.TRANS64 RZ, [R4+URZ+0x34440], R3 ;  /* 0x0344400304ff29a7 */ /* 0x0003e6000800003f */
[----:B------:R-:W-:-:S06]  /*9600*/  UISETP.NE.AND UP0, UPT, UR5, 0x2, UPT ;  /* 0x000000020500788c */ /* 0x000fcc000bf05270 */
[----:B------:R-:W-:-:S13]  /*9610*/  PLOP3.LUT P0, PT, PT, PT, UP0, 0x80, 0x0 ;  /* 0x000000000000781c */ /* 0x000fda0003f0f008 */
[----:B-1----:R-:W-:Y:S05]  /*9620*/  @P0 BRA `(.L_x_92) ;  /* 0x0000000000040947 */ /* 0x002fea0003800000 */
[----:B--23--:R-:W-:Y:S01]  /*9630*/  BPT.TRAP 0x1 ;  /* 0x000000040000795c */ /* 0x00cfe20000300000 */
.L_x_92:
[----:B------:R-:W-:-:S04]  /*9640*/  LOP3.LUT P0, RZ, R0, 0x1f, RZ, 0xc0, !PT ;  /* 0x0000001f00ff7812 */ /* 0x000fc8000780c0ff */
[----:B------:R-:W-:-:S13]  /*9650*/  PLOP3.LUT P0, PT, P0, P2, PT, 0x2a, 0x0 ;  /* 0x000000000000781c */ /* 0x000fda0000704572 */
[----:B------:R-:W-:Y:S05]  /*9660*/  @P0 BRA `(.L_x_93) ;  /* 0x0000000000040947 */ /* 0x000fea0003800000 */
[----:B--23--:R-:W-:Y:S01]  /*9670*/  BPT.TRAP 0x1 ;  /* 0x000000040000795c */ /* 0x00cfe20000300000 */
.L_x_93:
[----:B------:R-:W-:Y:S01]  /*9680*/  R2UR UR8, R4 ;  /* 0x00000000040872ca */ /* 0x000fe200000e0000 */
[----:B------:R-:W-:Y:S01]  /*9690*/  ULDC.64 UR6, c[0x0][0x198] ;  /* 0x0000660000067ab9 */ /* 0x000fe20000000a00 */
[----:B------:R-:W-:Y:S01]  /*96a0*/  UMOV UR14, 0x0 ;  /* 0x00000000000e7882 */ /* 0x000fe20000000000 */
[----:B------:R-:W-:Y:S01]  /*96b0*/  UIADD3 UR6, UP0, UR6, 0x1f0, URZ ;  /* 0x000001f006067890 */ /* 0x000fe2000ff1e03f */
[----:B------:R-:W-:Y:S01]  /*96c0*/  IMAD.MOV.U32 R4, RZ, RZ, 0x1 ;  /* 0x00000001ff047424 */ /* 0x000fe200078e00ff */
[----:B------:R-:W-:Y:S01]  /*96d0*/  UMOV UR15, 0x10000000 ;  /* 0x10000000000f7882 */ /* 0x000fe20000000000 */
[----:B------:R-:W-:Y:S01]  /*96e0*/  UMOV UR10, URZ ;  /* 0x0000003f000a7c82 */ /* 0x000fe20008000000 */
[----:B------:R-:W-:Y:S01]  /*96f0*/  UIADD3.X UR7, URZ, UR7, URZ, UP0, !UPT ;  /* 0x000000073f077290 */ /* 0x000fe200087fe43f */
[----:B--2---:R-:W-:Y:S01]  /*9700*/  UMOV UR12, UR28 ;  /* 0x0000001c000c7c82 */ /* 0x004fe20008000000 */
[----:B---3--:R-:W-:Y:S01]  /*9710*/  UMOV UR13, UR29 ;  /* 0x0000001d000d7c82 */ /* 0x008fe20008000000 */
[----:B------:R-:W-:Y:S01]  /*9720*/  UMOV UR26, 0x40 ;  /* 0x00000040001a7882 */ /* 0x000fe20000000000 */
[----:B------:R-:W-:-:S02]  /*9730*/  UMOV UR27, UR11 ;  /* 0x0000000b001b7c82 */ /* 0x000fc40008000000 */
[----:B------:R-:W-:Y:S02]  /*9740*/  UIADD3 UR9, UR8, 0x34440, URZ ;  /* 0x0003444008097890 */ /* 0x000fe4000fffe03f */
[----:B------:R-:W-:-:S05]  /*9750*/  UIADD3 UR24, UR8, 0x2000, URZ ;  /* 0x0000200008187890 */ /* 0x000fca000fffe03f */
[----:B------:R-:W-:Y:S02]  /*9760*/  UMOV UR25, UR9 ;  /* 0x0000000900197c82 */ /* 0x000fe40008000000 */
[----:B------:R1:W-:Y:S02]  /*9770*/  UTMALDG.4D [UR8], [UR6], desc[UR14] ;  /* 0x00000e08060075b4 */ /* 0x0003e40008019000 */
[----:B------:R1:W-:Y:S02]  /*9780*/  UTMALDG.4D [UR24], [UR6], desc[UR14] ;  /* 0x00000e18060075b4 */ /* 0x0003e40008019000 */
[----:B-1----:R-:W-:Y:S01]  /*9790*/  NOP ;  /* 0x0000000000007918 */ /* 0x002fe20000000000 */
.L_x_90:
[----:B--23--:R-:W-:Y:S05]  /*97a0*/  BSYNC B0 ;  /* 0x0000000000007941 */ /* 0x00cfea0003800000 */
.L_x_89:
[----:B------:R-:W1:Y:S01]  /*97b0*/  LDC R3, c[0x0][0x288] ;  /* 0x0000a200ff037b82 */ /* 0x000e620000000800 */
[----:B------:R-:W-:Y:S01]  /*97c0*/  BSSY B0, `(.L_x_94) ;  /* 0x0000032000007945 */ /* 0x000fe20003800000 */
[----:B-1----:R-:W-:-:S13]  /*97d0*/  ISETP.GT.AND P4, PT, R3, RZ, P3 ;  /* 0x000000ff0300720c */ /* 0x002fda0001f84270 */
[----:B------:R-:W-:Y:S05]  /*97e0*/  @!P4 BRA `(.L_x_95) ;  /* 0x0000000000bcc947 */ /* 0x000fea0003800000 */
[----:B------:R-:W1:Y:S01]  /*97f0*/  S2R R5, SR_CgaCtaId ;  /* 0x0000000000057919 */ /* 0x000e620000008800 */
[----:B------:R-:W-:-:S04]  /*9800*/  MOV R2, 0x400 ;  /* 0x0000040000027802 */ /* 0x000fc80000000f00 */
[----:B-1----:R-:W-:Y:S01]  /*9810*/  LEA R5, R5, R2, 0x18 ;  /* 0x0000000205057211 */ /* 0x002fe200078ec0ff */
[----:B------:R-:W-:-:S05]  /*9820*/  IMAD.MOV.U32 R2, RZ, RZ, 0x1 ;  /* 0x00000001ff027424 */ /* 0x000fca00078e00ff */
[----:B------:R-:W-:-:S04]  /*9830*/  SHF.L.U32 R2, R2, 0x1f, RZ ;  /* 0x0000001f02027819 */ /* 0x000fc800000006ff */
[----:B------:R-:W1:Y:S02]  /*9840*/  SYNCS.PHASECHK.TRANS64.TRYWAIT P0, [R5+URZ+0x34420], R2 ;  /* 0x03442002050075a7 */ /* 0x000e64000800017f */
[----:B-1----:R-:W-:Y:S05]  /*9850*/  @!P0 BRA `(.L_x_96) ;  /* 0x0000001c00988947 */ /* 0x002fea0003800000 */
.L_x_149:
[----:B------:R-:W-:Y:S01]  /*9860*/  ULOP3.LUT UR5, UR4, 0x2, URZ, 0xfc, !UPT ;  /* 0x0000000204057892 */ /* 0x000fe2000f8efc3f */
[----:B-1----:R-:W-:-:S03]  /*9870*/  @P2 IMAD.MOV.U32 R2, RZ, RZ, 0x4100 ;  /* 0x00004100ff022424 */ /* 0x002fc600078e00ff */
[----:B------:R-:W-:Y:S01]  /*9880*/  UPRMT UR5, UR5, 0x9910, URZ ;  /* 0x0000991005057896 */ /* 0x000fe2000800003f */
[----:B------:R1:W-:Y:S03]  /*9890*/  @P2 SYNCS.ARRIVE.TRANS64 RZ, [R5+URZ+0x34400], R2 ;  /* 0x0344000205ff29a7 */ /* 0x0003e6000800003f */
[----:B------:R-:W-:-:S06]  /*98a0*/  UISETP.NE.AND UP0, UPT, UR5, 0x2, UPT ;  /* 0x000000020500788c */ /* 0x000fcc000bf05270 */
[----:B------:R-:W-:-:S13]  /*98b0*/  PLOP3.LUT P0, PT, PT, PT, UP0, 0x80, 0x0 ;  /* 0x000000000000781c */ /* 0x000fda0003f0f008 */
[----:B-1----:R-:W-:Y:S05]  /*98c0*/  @P0 BRA `(.L_x_97) ;  /* 0x0000000000040947 */ /* 0x002fea0003800000 */
[----:B------:R-:W-:Y:S01]  /*98d0*/  BPT.TRAP 0x1 ;  /* 0x000000040000795c */ /* 0x000fe20000300000 */
.L_x_97:
[----:B------:R-:W-:-:S04]  /*98e0*/  LOP3.LUT P0, RZ, R0, 0x1f, RZ, 0xc0, !PT ;  /* 0x0000001f00ff7812 */ /* 0x000fc8000780c0ff */
[----:B------:R-:W-:-:S13]  /*98f0*/  PLOP3.LUT P0, PT, P0, P2, PT, 0x2a, 0x0 ;  /* 0x000000000000781c */ /* 0x000fda0000704572 */
[----:B------:R-:W-:Y:S05]  /*9900*/  @P0 BRA `(.L_x_98) ;  /* 0x0000000000040947 */ /* 0x000fea0003800000 */
[----:B------:R-:W-:Y:S01]  /*9910*/  BPT.TRAP 0x1 ;  /* 0x000000040000795c */ /* 0x000fe20000300000 */
.L_x_98:
[----:B------:R-:W-:Y:S01]  /*9920*/  R2UR UR32, R5 ;  /* 0x00000000052072ca */ /* 0x000fe200000e0000 */
[----:B------:R-:W-:Y:S01]  /*9930*/  ULDC.64 UR12, c[0x0][0x198] ;  /* 0x00006600000c7ab9 */ /* 0x000fe20000000a00 */
[----:B------:R-:W-:Y:S01]  /*9940*/  UMOV UR27, URZ ;  /* 0x0000003f001b7c82 */ /* 0x000fe20008000000 */
[----:B------:R-:W-:Y:S01]  /*9950*/  UIADD3 UR6, UP0, UR12, 0xf0, URZ ;  /* 0x000000f00c067890 */ /* 0x000fe2000ff1e03f */
[----:B------:R-:W-:Y:S01]  /*9960*/  IMAD.MOV.U32 R2, RZ, RZ, 0x1 ;  /* 0x00000001ff027424 */ /* 0x000fe200078e00ff */
[----:B------:R-:W-:Y:S02]  /*9970*/  UIADD3 UR12, UP1, UR12, 0x4f0, URZ ;  /* 0x000004f00c0c7890 */ /* 0x000fe4000ff3e03f */
[----:B------:R-:W-:Y:S02]  /*9980*/  UIADD3.X UR7, URZ, UR13, URZ, UP0, !UPT ;  /* 0x0000000d3f077290 */ /* 0x000fe400087fe43f */
[----:B------:R-:W-:Y:S01]  /*9990*/  UIADD3.X UR13, URZ, UR13, URZ, UP1, !UPT ;  /* 0x0000000d3f0d7290 */ /* 0x000fe20008ffe43f */
[----:B------:R-:W-:Y:S01]  /*99a0*/  UMOV UR8, 0x0 ;  /* 0x0000000000087882 */ /* 0x000fe20000000000 */
[----:B------:R-:W-:-:S02]  /*99b0*/  UMOV UR9, 0x10000000 ;  /* 0x1000000000097882 */ /* 0x000fc40000000000 */
[----:B------:R-:W-:Y:S02]  /*99c0*/  UIADD3 UR24, UR32, 0x14000, URZ ;  /* 0x0001400020187890 */ /* 0x000fe4000fffe03f */
[----:B------:R-:W-:Y:S02]  /*99d0*/  UIADD3 UR25, UR32, 0x34400, URZ ;  /* 0x0003440020197890 */ /* 0x000fe4000fffe03f */
[----:B------:R-:W-:Y:S02]  /*99e0*/  UIADD3 UR16, UR32, 0x16000, URZ ;  /* 0x0001600020107890 */ /* 0x000fe4000fffe03f */
[----:B------:R-:W-:Y:S01]  /*99f0*/  UIADD3 UR32, UR32, 0x34000, URZ ;  /* 0x0003400020207890 */ /* 0x000fe2000fffe03f */
[----:B------:R-:W-:Y:S01]  /*9a00*/  UMOV UR26, URZ ;  /* 0x0000003f001a7c82 */ /* 0x000fe20008000000 */
[----:B------:R-:W-:Y:S01]  /*9a10*/  UMOV UR18, 0x40 ;  /* 0x0000004000127882 */ /* 0x000fe20000000000 */
[----:B------:R-:W-:Y:S01]  /*9a20*/  UMOV UR20, UR28 ;  /* 0x0000001c00147c82 */ /* 0x000fe20008000000 */
[----:B------:R-:W-:Y:S01]  /*9a30*/  UMOV UR21, UR29 ;  /* 0x0000001d00157c82 */ /* 0x000fe20008000000 */
[----:B------:R-:W-:Y:S01]  /*9a40*/  UMOV UR19, UR27 ;  /* 0x0000001b00137c82 */ /* 0x000fe20008000000 */
[----:B------:R-:W-:Y:S01]  /*9a50*/  UMOV UR17, UR25 ;  /* 0x0000001900117c82 */ /* 0x000fe20008000000 */
[----:B------:R1:W-:Y:S01]  /*9a60*/  UTMALDG.4D [UR24], [UR6], desc[UR8] ;  /* 0x00000818060075b4 */ /* 0x0003e20008019000 */
[----:B------:R-:W-:Y:S01]  /*9a70*/  UMOV UR34, URZ ;  /* 0x0000003f00227c82 */ /* 0x000fe20008000000 */
[----:B------:R-:W-:Y:S01]  /*9a80*/  UMOV UR35, UR28 ;  /* 0x0000001c00237c82 */ /* 0x000fe20008000000 */
[----:B------:R-:W-:Y:S01]  /*9a90*/  UMOV UR36, UR29 ;  /* 0x0000001d00247c82 */ /* 0x000fe20008000000 */
[----:B------:R-:W-:Y:S01]  /*9aa0*/  UMOV UR33, UR25 ;  /* 0x0000001900217c82 */ /* 0x000fe20008000000 */
[----:B------:R1:W-:Y:S01]  /*9ab0*/  UTMALDG.4D [UR16], [UR6], desc[UR8] ;  /* 0x00000810060075b4 */ /* 0x0003e20008019000 */
[----:B------:R1:W-:Y:S02]  /*9ac0*/  UTMALDG.3D [UR32], [UR12], desc[UR8] ;  /* 0x000008200c0075b4 */ /* 0x0003e40008011000 */
[----:B-1----:R-:W-:Y:S01]  /*9ad0*/  NOP ;  /* 0x0000000000007918 */ /* 0x002fe20000000000 */
.L_x_95:
[----:B------:R-:W-:Y:S05]  /*9ae0*/  BSYNC B0 ;  /* 0x0000000000007941 */ /* 0x000fea0003800000 */
.L_x_94:
[----:B------:R-:W-:Y:S01]  /*9af0*/  BSSY B0, `(.L_x_99) ;  /* 0x000002d000007945 */ /* 0x000fe20003800000 */
[----:B------:R-:W-:-:S03]  /*9b00*/  IMAD.MOV.U32 R8, RZ, RZ, RZ ;  /* 0x000000ffff087224 */ /* 0x000fc600078e00ff */
[----:B------:R-:W-:Y:S05]  /*9b10*/  @!P3 BRA `(.L_x_100) ;  /* 0x0000000000a8b947 */ /* 0x000fea0003800000 */
[----:B------:R-:W1:Y:S01]  /*9b20*/  S2R R6, SR_CgaCtaId ;  /* 0x0000000000067919 */ /* 0x000e620000008800 */
[----:B------:R-:W-:-:S04]  /*9b30*/  MOV R5, 0x400 ;  /* 0x0000040000057802 */ /* 0x000fc80000000f00 */
[----:B-1----:R-:W-:Y:S01]  /*9b40*/  LEA R7, R6, R5, 0x18 ;  /* 0x0000000506077211 */ /* 0x002fe200078ec0ff */
[----:B------:R-:W-:-:S04]  /*9b50*/  IMAD.MOV.U32 R6, RZ, RZ, 0x1 ;  /* 0x00000001ff067424 */ /* 0x000fc800078e00ff */
[----:B------:R-:W-:Y:S01]  /*9b60*/  IMAD R5, R4, 0x8, R7 ;  /* 0x0000000804057824 */ /* 0x000fe200078e0207 */
[----:B------:R-:W-:-:S04]  /*9b70*/  SHF.L.U32 R6, R6, 0x1f, RZ ;  /* 0x0000001f06067819 */ /* 0x000fc800000006ff */
[----:B------:R-:W1:Y:S02]  /*9b80*/  SYNCS.PHASECHK.TRANS64.TRYWAIT P0, [R5+URZ+0x34460], R6 ;  /* 0x03446006050075a7 */ /* 0x000e64000800017f */
[----:B-1----:R-:W-:Y:S05]  /*9b90*/  @!P0 BRA `(.L_x_101) ;  /* 0x0000001800dc8947 */ /* 0x002fea0003800000 */
.L_x_150:
        /* <DEDUP_REMOVED lines=8> */
.L_x_102:
[----:B------:R-:W-:-:S04]  /*9c20*/  LOP3.LUT P0, RZ, R0, 0x1f, RZ, 0xc0, !PT ;  /* 0x0000001f00ff7812 */ /* 0x000fc8000780c0ff */
[----:B------:R-:W-:-:S13]  /*9c30*/  PLOP3.LUT P0, PT, P0, P2, PT, 0x2a, 0x0 ;  /* 0x000000000000781c */ /* 0x000fda0000704572 */
[----:B------:R-:W-:Y:S05]  /*9c40*/  @P0 BRA `(.L_x_103) ;  /* 0x0000000000040947 */ /* 0x000fea0003800000 */
[----:B------:R-:W-:Y:S01]  /*9c50*/  BPT.TRAP 0x1 ;  /* 0x000000040000795c */ /* 0x000fe20000300000 */
.L_x_103:
[----:B------:R-:W-:Y:S01]  /*9c60*/  R2UR UR5, R7 ;  /* 0x00000000070572ca */ /* 0x000fe200000e0000 */
[----:B------:R-:W-:Y:S01]  /*9c70*/  ULDC.64 UR6, c[0x0][0x198] ;  /* 0x0000660000067ab9 */ /* 0x000fe20000000a00 */
[C---:B------:R-:W-:Y:S01]  /*9c80*/  R2UR UR8, R4.reuse ;  /* 0x00000000040872ca */ /* 0x040fe200000e0000 */
[----:B------:R-:W-:Y:S01]  /*9c90*/  UIADD3 UR6, UP0, UR6, 0x2f0, URZ ;  /* 0x000002f006067890 */ /* 0x000fe2000ff1e03f */
[----:B------:R-:W-:Y:S01]  /*9ca0*/  R2UR UR9, R5 ;  /* 0x00000000050972ca */ /* 0x000fe200000e0000 */
[----:B------:R-:W-:Y:S01]  /*9cb0*/  UMOV UR14, 0x0 ;  /* 0x00000000000e7882 */ /* 0x000fe20000000000 */
[----:B------:R-:W-:Y:S01]  /*9cc0*/  UMOV UR15, 0x10000000 ;  /* 0x10000000000f7882 */ /* 0x000fe20000000000 */
[----:B------:R-:W-:Y:S01]  /*9cd0*/  UIADD3.X UR7, URZ, UR7, URZ, UP0, !UPT ;  /* 0x000000073f077290 */ /* 0x000fe200087fe43f */
[----:B------:R-:W-:Y:S01]  /*9ce0*/  VIADD R4, R4, 0x1 ;  /* 0x0000000104047836 */ /* 0x000fe20000000000 */
[----:B------:R-:W-:Y:S01]  /*9cf0*/  UMOV UR10, URZ ;  /* 0x0000003f000a7c82 */ /* 0x000fe20008000000 */
[----:B------:R-:W-:Y:S01]  /*9d00*/  UMOV UR12, UR28 ;  /* 0x0000001c000c7c82 */ /* 0x000fe20008000000 */
[----:B------:R-:W-:Y:S01]  /*9d10*/  UMOV UR13, UR29 ;  /* 0x0000001d000d7c82 */ /* 0x000fe20008000000 */
[----:B------:R-:W-:Y:S01]  /*9d20*/  UMOV UR26, 0x40 ;  /* 0x00000040001a7882 */ /* 0x000fe20000000000 */
[----:B------:R-:W-:Y:S01]  /*9d30*/  UMOV UR27, UR11 ;  /* 0x0000000b001b7c82 */ /* 0x000fe20008000000 */
[----:B------:R-:W-:Y:S01]  /*9d40*/  IMAD.MOV.U32 R8, RZ, RZ, 0x40 ;  /* 0x00000040ff087424 */ /* 0x000fe200078e00ff */
[----:B------:R-:W-:-:S02]  /*9d50*/  ULEA UR8, UR8, UR5, 0xe ;  /* 0x0000000508087291 */ /* 0x000fc4000f8e703f */
[----:B------:R-:W-:Y:S02]  /*9d60*/  UIADD3 UR9, UR9, 0x34440, URZ ;  /* 0x0003444009097890 */ /* 0x000fe4000fffe03f */
[----:B------:R-:W-:-:S05]  /*9d70*/  UIADD3 UR24, UR8, 0x2000, URZ ;  /* 0x0000200008187890 */ /* 0x000fca000fffe03f */
[----:B------:R-:W-:Y:S02]  /*9d80*/  UMOV UR25, UR9 ;  /* 0x0000000900197c82 */ /* 0x000fe40008000000 */
[----:B------:R1:W-:Y:S02]  /*9d90*/  UTMALDG.4D [UR8], [UR6], desc[UR14] ;  /* 0x00000e08060075b4 */ /* 0x0003e40008019000 */
[----:B------:R1:W-:Y:S02]  /*9da0*/  UTMALDG.4D [UR24], [UR6], desc[UR14] ;  /* 0x00000e18060075b4 */ /* 0x0003e40008019000 */
[----:B-1----:R-:W-:Y:S01]  /*9db0*/  NOP ;  /* 0x0000000000007918 */ /* 0x002fe20000000000 */
.L_x_100:
[----:B------:R-:W-:Y:S05]  /*9dc0*/  BSYNC B0 ;  /* 0x0000000000007941 */ /* 0x000fea0003800000 */
.L_x_99:
[----:B------:R-:W-:Y:S01]  /*9dd0*/  BSSY B0, `(.L_x_104) ;  /* 0x0000032000007945 */ /* 0x000fe20003800000 */
[----:B------:R-:W-:-:S03]  /*9de0*/  IMAD.MOV.U32 R5, RZ, RZ, 0x1 ;  /* 0x00000001ff057424 */ /* 0x000fc600078e00ff */
[----:B------:R-:W-:Y:S05]  /*9df0*/  @!P3 BRA `(.L_x_105) ;  /* 0x0000000000bcb947 */ /* 0x000fea0003800000 */
[----:B------:R-:W1:Y:S01]  /*9e00*/  S2R R6, SR_CgaCtaId ;  /* 0x0000000000067919 */ /* 0x000e620000008800 */
[----:B------:R-:W-:Y:S01]  /*9e10*/  MOV R5, 0x400 ;  /* 0x0000040000057802 */ /* 0x000fe20000000f00 */
[----:B------:R-:W-:-:S05]  /*9e20*/  IMAD.MOV.U32 R7, RZ, RZ, 0x1 ;  /* 0x00000001ff077424 */ /* 0x000fca00078e00ff */
[----:B------:R-:W-:Y:S02]  /*9e30*/  SHF.L.U32 R7, R7, 0x1f, RZ ;  /* 0x0000001f07077819 */ /* 0x000fe400000006ff */
[----:B-1----:R-:W-:-:S05]  /*9e40*/  LEA R5, R6, R5, 0x18 ;  /* 0x0000000506057211 */ /* 0x002fca00078ec0ff */
[----:B------:R-:W-:-:S04]  /*9e50*/  IMAD R6, R4, 0x8, R5 ;  /* 0x0000000804067824 */ /* 0x000fc800078e0205 */
[----:B------:R-:W1:Y:S02]  /*9e60*/  SYNCS.PHASECHK.TRANS64.TRYWAIT P0, [R6+URZ+0x34460], R7 ;  /* 0x03446007060075a7 */ /* 0x000e64000800017f */
[----:B-1----:R-:W-:Y:S05]  /*9e70*/  @!P0 BRA `(.L_x_106) ;  /* 0x0000001800388947 */ /* 0x002fea0003800000 */
.L_x_151:
        /* <DEDUP_REMOVED lines=8> */
.L_x_107:
[----:B------:R-:W-:-:S04]  /*9f00*/  LOP3.LUT P0, RZ, R0, 0x1f, RZ, 0xc0, !PT ;  /* 0x0000001f00ff7812 */ /* 0x000fc8000780c0ff */
[----:B------:R-:W-:-:S13]  /*9f10*/  PLOP3.LUT P0, PT, P0, P2, PT, 0x2a, 0x0 ;  /* 0x000000000000781c */ /* 0x000fda0000704572 */
[----:B------:R-:W-:Y:S05]  /*9f20*/  @P0 BRA `(.L_x_108) ;  /* 0x0000000000040947 */ /* 0x000fea0003800000 */
[----:B------:R-:W-:Y:S01]  /*9f30*/  BPT.TRAP 0x1 ;  /* 0x000000040000795c */ /* 0x000fe20000300000 */
.L_x_108:
[----:B------:R-:W-:Y:S01]  /*9f40*/  R2UR UR5, R5 ;  /* 0x00000000050572ca */ /* 0x000fe200000e0000 */
[----:B------:R-:W-:Y:S01]  /*9f50*/  ULDC.64 UR6, c[0x0][0x198] ;  /* 0x0000660000067ab9 */ /* 0x000fe20000000a00 */
[----:B------:R-:W-:Y:S01]  /*9f60*/  R2UR UR16, R4 ;  /* 0x00000000041072ca */ /* 0x000fe200000e0000 */
[----:B------:R-:W-:Y:S01]  /*9f70*/  UIADD3 UR6, UP0, UR6, 0x1f0, URZ ;  /* 0x000001f006067890 */ /* 0x000fe2000ff1e03f */
[----:B------:R-:W-:Y:S01]  /*9f80*/  R2UR UR17, R6 ;  /* 0x00000000061172ca */ /* 0x000fe200000e0000 */
[----:B------:R-:W-:Y:S01]  /*9f90*/  UMOV UR8, 0x0 ;  /* 0x0000000000087882 */ /* 0x000fe20000000000 */
[----:B------:R-:W-:Y:S01]  /*9fa0*/  R2UR UR19, R8 ;  /* 0x00000000081372ca */ /* 0x000fe200000e0000 */
[----:B------:R-:W-:Y:S01]  /*9fb0*/  UIADD3.X UR7, URZ, UR7, URZ, UP0, !UPT ;  /* 0x000000073f077290 */ /* 0x000fe200087fe43f */
[----:B------:R-:W-:Y:S01]  /*9fc0*/  VIADD R4, R4, 0x1 ;  /* 0x0000000104047836 */ /* 0x000fe20000000000 */
[----:B------:R-:W-:Y:S01]  /*9fd0*/  UMOV UR9, 0x10000000 ;  /* 0x1000000000097882 */ /* 0x000fe20000000000 */
[----:B------:R-:W-:Y:S01]  /*9fe0*/  UMOV UR18, URZ ;  /* 0x0000003f00127c82 */ /* 0x000fe20008000000 */
[----:B------:R-:W-:Y:S01]  /*9ff0*/  UMOV UR20, UR28 ;  /* 0x0000001c00147c82 */ /* 0x000fe20008000000 */
[----:B------:R-:W-:Y:S01]  /*a000*/  UMOV UR21, UR29 ;  /* 0x0000001d00157c82 */ /* 0x000fe20008000000 */
[----:B------:R-:W-:Y:S01]  /*a010*/  UMOV UR26, 0x40 ;  /* 0x00000040001a7882 */ /* 0x000fe20000000000 */
[C---:B------:R-:W-:Y:S01]  /*a020*/  ISETP.NE.AND P5, PT, R4.reuse, 0x4, PT ;  /* 0x000000040400780c */ /* 0x040fe20003fa5270 */
[----:B------:R-:W-:Y:S01]  /*a030*/  ULEA UR16, UR16, UR5, 0xe ;  /* 0x0000000510107291 */ /* 0x000fe2000f8e703f */
[C---:B------:R-:W-:Y:S01]  /*a040*/  ISETP.NE.AND P0, PT, R4.reuse, 0x4, PT ;  /* 0x000000040400780c */ /* 0x040fe20003f05270 */
[----:B------:R-:W-:Y:S01]  /*a050*/  UIADD3 UR17, UR17, 0x34440, URZ ;  /* 0x0003444011117890 */ /* 0x000fe2000fffe03f */
[----:B------:R-:W-:Y:S01]  /*a060*/  SEL R4, R4, RZ, P5 ;  /* 0x000000ff04047207 */ /* 0x000fe20002800000 */
[----:B------:R-:W-:Y:S01]  /*a070*/  UIADD3 UR19, UR11, UR19, URZ ;  /* 0x000000130b137290 */ /* 0x000fe2000fffe03f */
[----:B------:R-:W-:Y:S01]  /*a080*/  SEL R5, RZ, 0x1, !P0 ;  /* 0x00000001ff057807 */ /* 0x000fe20004000000 */
[----:B------:R-:W-:-:S03]  /*a090*/  UIADD3 UR24, UR16, 0x2000, URZ ;  /* 0x0000200010187890 */ /* 0x000fc6000fffe03f */
[----:B------:R-:W-:Y:S02]  /*a0a0*/  UMOV UR25, UR17 ;  /* 0x0000001100197c82 */ /* 0x000fe40008000000 */
[----:B------:R-:W-:Y:S02]  /*a0b0*/  UMOV UR27, UR19 ;  /* 0x00000013001b7c82 */ /* 0x000fe40008000000 */
[----:B------:R1:W-:Y:S02]  /*a0c0*/  UTMALDG.4D [UR16], [UR6], desc[UR8] ;  /* 0x00000810060075b4 */ /* 0x0003e40008019000 */
[----:B------:R1:W-:Y:S02]  /*a0d0*/  UTMALDG.4D [UR24], [UR6], desc[UR8] ;  /* 0x00000818060075b4 */ /* 0x0003e40008019000 */
[----:B-1----:R-:W-:Y:S01]  /*a0e0*/  NOP ;  /* 0x0000000000007918 */ /* 0x002fe20000000000 */
.L_x_105:
[----:B------:R-:W-:Y:S05]  /*a0f0*/  BSYNC B0 ;  /* 0x0000000000007941 */ /* 0x000fea0003800000 */
.L_x_104:
[----:B------:R-:W-:Y:S01]  /*a100*/  BSSY B0, `(.L_x_109) ;  /* 0x0000038000007945 */ /* 0x000fe20003800000 */
[----:B------:R-:W-:-:S03]  /*a110*/  IMAD.MOV.U32 R9, RZ, RZ, RZ ;  /* 0x000000ffff097224 */ /* 0x000fc600078e00ff */
        /* <DEDUP_REMOVED lines=9> */
.L_x_152:
        /* <DEDUP_REMOVED lines=8> */
.L_x_112:
[----:B------:R-:W-:-:S04]  /*a230*/  LOP3.LUT P0, RZ, R0, 0x1f, RZ, 0xc0, !PT ;  /* 0x0000001f00ff7812 */ /* 0x000fc8000780c0ff */
[----:B------:R-:W-:-:S13]  /*a240*/  PLOP3.LUT P0, PT, P0, P2, PT, 0x2a, 0x0 ;  /* 0x000000000000781c */ /* 0x000fda0000704572 */
[----:B------:R-:W-:Y:S05]  /*a250*/  @P0 BRA `(.L_x_113) ;  /* 0x0000000000040947 */ /* 0x000fea0003800000 */
[----:B------:R-:W-:Y:S01]  /*a260*/  BPT.TRAP 0x1 ;  /* 0x000000040000795c */ /* 0x000fe20000300000 */
.L_x_113:
[----:B------:R-:W-:Y:S01]  /*a270*/  R2UR UR17, R6 ;  /* 0x00000000061172ca */ /* 0x000fe200000e0000 */
[C-C-:B------:R-:W-:Y:S01]  /*a280*/  IMAD R6, R2.reuse, 0x4000, R7.reuse ;  /* 0x0000400002067824 */ /* 0x140fe200078e0207 */
[----:B------:R-:W-:Y:S01]  /*a290*/  ULDC.64 UR12, c[0x0][0x198] ;  /* 0x00006600000c7ab9 */ /* 0x000fe20000000a00 */
[C---:B------:R-:W-:Y:S01]  /*a2a0*/  IMAD R7, R2.reuse, 0x100, R7 ;  /* 0x0000010002077824 */ /* 0x040fe200078e0207 */
[----:B------:R-:W-:Y:S01]  /*a2b0*/  UIADD3 UR6, UP0, UR12, 0x3f0, URZ ;  /* 0x000003f00c067890 */ /* 0x000fe2000ff1e03f */
[----:B------:R-:W-:Y:S01]  /*a2c0*/  VIADD R2, R2, 0x1 ;  /* 0x0000000102027836 */ /* 0x000fe20000000000 */
[----:B------:R-:W-:Y:S01]  /*a2d0*/  R2UR UR24, R6 ;  /* 0x00000000061872ca */ /* 0x000fe200000e0000 */
[----:B------:R-:W-:Y:S01]  /*a2e0*/  UIADD3 UR12, UP1, UR12, 0x5f0, URZ ;  /* 0x000005f00c0c7890 */ /* 0x000fe2000ff3e03f */
[----:B------:R-:W-:Y:S01]  /*a2f0*/  R2UR UR32, R7 ;  /* 0x00000000072072ca */ /* 0x000fe200000e0000 */
[----:B------:R-:W-:Y:S01]  /*a300*/  UIADD3.X UR7, URZ, UR13, URZ, UP0, !UPT ;  /* 0x0000000d3f077290 */ /* 0x000fe200087fe43f */
[----:B------:R-:W-:Y:S01]  /*a310*/  IMAD.MOV.U32 R9, RZ, RZ, 0x1 ;  /* 0x00000001ff097424 */ /* 0x000fe200078e00ff */
[----:B------:R-:W-:-:S02]  /*a320*/  UIADD3.X UR13, URZ, UR13, URZ, UP1, !UPT ;  /* 0x0000000d3f0d7290 */ /* 0x000fc40008ffe43f */
[----:B------:R-:W-:Y:S01]  /*a330*/  UIADD3 UR17, UR17, 0x34400, URZ ;  /* 0x0003440011117890 */ /* 0x000fe2000fffe03f */
[----:B------:R-:W-:Y:S01]  /*a340*/  UMOV UR19, URZ ;  /* 0x0000003f00137c82 */ /* 0x000fe20008000000 */
[----:B------:R-:W-:Y:S01]  /*a350*/  UMOV UR8, 0x0 ;  /* 0x0000000000087882 */ /* 0x000fe20000000000 */
[----:B------:R-:W-:Y:S01]  /*a360*/  UMOV UR9, 0x10000000 ;  /* 0x1000000000097882 */ /* 0x000fe20000000000 */
[----:B------:R-:W-:Y:S02]  /*a370*/  UMOV UR18, URZ ;  /* 0x0000003f00127c82 */ /* 0x000fe40008000000 */
[----:B------:R-:W-:Y:S02]  /*a380*/  UIADD3 UR16, UR24, 0x14000, URZ ;  /* 0x0001400018107890 */ /* 0x000fe4000fffe03f */
[----:B------:R-:W-:Y:S02]  /*a390*/  UIADD3 UR24, UR24, 0x16000, URZ ;  /* 0x0001600018187890 */ /* 0x000fe4000fffe03f */
[----:B------:R-:W-:Y:S01]  /*a3a0*/  UIADD3 UR32, UR32, 0x34000, URZ ;  /* 0x0003400020207890 */ /* 0x000fe2000fffe03f */
[----:B------:R-:W-:Y:S01]  /*a3b0*/  UMOV UR20, UR28 ;  /* 0x0000001c00147c82 */ /* 0x000fe20008000000 */
[----:B------:R-:W-:Y:S01]  /*a3c0*/  UMOV UR21, UR29 ;  /* 0x0000001d00157c82 */ /* 0x000fe20008000000 */
[----:B------:R-:W-:Y:S01]  /*a3d0*/  UMOV UR26, 0x40 ;  /* 0x00000040001a7882 */ /* 0x000fe20000000000 */
        /* <DEDUP_REMOVED lines=10> */
.L_x_110:
[----:B------:R-:W-:Y:S05]  /*a480*/  BSYNC B0 ;  /* 0x0000000000007941 */ /* 0x000fea0003800000 */
.L_x_109:
[----:B------:R-:W-:Y:S04]  /*a490*/  BSSY B0, `(.L_x_114) ;  /* 0x000002b000007945 */ /* 0x000fe80003800000 */
[----:B------:R-:W-:Y:S05]  /*a4a0*/  @!P3 BRA `(.L_x_115) ;  /* 0x0000000000a4b947 */ /* 0x000fea0003800000 */
[----:B------:R-:W1:Y:S01]  /*a4b0*/  S2R R7, SR_CgaCtaId ;  /* 0x0000000000077919 */ /* 0x000e620000008800 */
[----:B------:R-:W-:Y:S02]  /*a4c0*/  MOV R6, 0x400 ;  /* 0x0000040000067802 */ /* 0x000fe40000000f00 */
[----:B------:R-:W-:Y:S02]  /*a4d0*/  SHF.L.U32 R5, R5, 0x1f, RZ ;  /* 0x0000001f05057819 */ /* 0x000fe400000006ff */
[----:B-1----:R-:W-:-:S05]  /*a4e0*/  LEA R7, R7, R6, 0x18 ;  /* 0x0000000607077211 */ /* 0x002fca00078ec0ff */
[----:B------:R-:W-:-:S04]  /*a4f0*/  IMAD R6, R4, 0x8, R7 ;  /* 0x0000000804067824 */ /* 0x000fc800078e0207 */
[----:B------:R-:W1:Y:S02]  /*a500*/  SYNCS.PHASECHK.TRANS64.TRYWAIT P0, [R6+URZ+0x34460], R5 ;  /* 0x03446005060075a7 */ /* 0x000e64000800017f */
[----:B-1----:R-:W-:Y:S05]  /*a510*/  @!P0 BRA `(.L_x_116) ;  /* 0x0000001000b88947 */ /* 0x002fea0003800000 */
.L_x_153:
        /* <DEDUP_REMOVED lines=8> */
.L_x_117:
[----:B------:R-:W-:-:S04]  /*a5a0*/  LOP3.LUT P0, RZ, R0, 0x1f, RZ, 0xc0, !PT ;  /* 0x0000001f00ff7812 */ /* 0x000fc8000780c0ff */
[----:B------:R-:W-:-:S13]  /*a5b0*/  PLOP3.LUT P0, PT, P0, P2, PT, 0x2a, 0x0 ;  /* 0x000000000000781c */ /* 0x000fda0000704572 */
[----:B------:R-:W-:Y:S05]  /*a5c0*/  @P0 BRA `(.L_x_118) ;  /* 0x0000000000040947 */ /* 0x000fea0003800000 */
[----:B------:R-:W-:Y:S01]  /*a5d0*/  BPT.TRAP 0x1 ;  /* 0x000000040000795c */ /* 0x000fe20000300000 */
.L_x_118:
        /* <DEDUP_REMOVED lines=8> */
[----:B------:R-:W-:Y:S01]  /*a660*/  UMOV UR9, 0x10000000 ;  /* 0x1000000000097882 */ /* 0x000fe20000000000 */
[----:B------:R-:W-:Y:S01]  /*a670*/  UMOV UR18, URZ ;  /* 0x0000003f00127c82 */ /* 0x000fe20008000000 */
[----:B------:R-:W-:Y:S01]  /*a680*/  UMOV UR20, UR28 ;  /* 0x0000001c00147c82 */ /* 0x000fe20008000000 */
[----:B------:R-:W-:Y:S01]  /*a690*/  UMOV UR21, UR29 ;  /* 0x0000001d00157c82 */ /* 0x000fe20008000000 */
[----:B------:R-:W-:-:S03]  /*a6a0*/  UMOV UR26, 0x40 ;  /* 0x00000040001a7882 */ /* 0x000fc60000000000 */
[----:B------:R-:W-:Y:S02]  /*a6b0*/  ULEA UR16, UR16, UR5, 0xe ;  /* 0x0000000510107291 */ /* 0x000fe4000f8e703f */
[----:B------:R-:W-:Y:S02]  /*a6c0*/  UIADD3 UR19, UR11, UR19, URZ ;  /* 0x000000130b137290 */ /* 0x000fe4000fffe03f */
[----:B------:R-:W-:Y:S02]  /*a6d0*/  UIADD3 UR17, UR17, 0x34440, URZ ;  /* 0x0003444011117890 */ /* 0x000fe4000fffe03f */
[----:B------:R-:W-:-:S03]  /*a6e0*/  UIADD3 UR24, UR16, 0x2000, URZ ;  /* 0x0000200010187890 */ /* 0x000fc6000fffe03f */
[----:B------:R-:W-:Y:S02]  /*a6f0*/  UMOV UR27, UR19 ;  /* 0x00000013001b7c82 */ /* 0x000fe40008000000 */
[----:B------:R-:W-:Y:S02]  /*a700*/  UMOV UR25, UR17 ;  /* 0x0000001100197c82 */ /* 0x000fe40008000000 */
[----:B------:R1:W-:Y:S02]  /*a710*/  UTMALDG.4D [UR16], [UR6], desc[UR8] ;  /* 0x00000810060075b4 */ /* 0x0003e40008019000 */
[----:B------:R1:W-:Y:S02]  /*a720*/  UTMALDG.4D [UR24], [UR6], desc[UR8] ;  /* 0x00000818060075b4 */ /* 0x0003e40008019000 */
[----:B-1----:R-:W-:Y:S01]  /*a730*/  NOP ;  /* 0x0000000000007918 */ /* 0x002fe20000000000 */
.L_x_115:
[----:B------:R-:W-:Y:S05]  /*a740*/  BSYNC B0 ;  /* 0x0000000000007941 */ /* 0x000fea0003800000 */
.L_x_114:
[----:B------:R-:W-:-:S13]  /*a750*/  ISETP.GE.AND P0, PT, R3, 0x41, PT ;  /* 0x000000410300780c */ /* 0x000fda0003f06270 */
[----:B------:R-:W-:Y:S05]  /*a760*/  @!P0 EXIT ;  /* 0x000000000000894d */ /* 0x000fea0003800000 */
[----:B------:R-:W-:Y:S01]  /*a770*/  VIADD R3, R3, 0x3f ;  /* 0x0000003f03037836 */ /* 0x000fe20000000000 */
[----:B------:R-:W-:Y:S01]  /*a780*/  LOP3.LUT P0, RZ, R0, 0x1f, RZ, 0xc0, !PT ;  /* 0x0000001f00ff7812 */ /* 0x000fe2000780c0ff */
[----:B------:R-:W-:Y:S03]  /*a790*/  BSSY B0, `(.L_x_119) ;  /* 0x0000098000007945 */ /* 0x000fe60003800000 */
[----:B------:R-:W-:Y:S02]  /*a7a0*/  SHF.R.S32.HI R0, RZ, 0x1f, R3 ;  /* 0x0000001fff007819 */ /* 0x000fe40000011403 */
[----:B------:R-:W-:Y:S02]  /*a7b0*/  PLOP3.LUT P0, PT, P0, P2, PT, 0x2a, 0x0 ;  /* 0x000000000000781c */ /* 0x000fe40000704572 */
[----:B------:R-:W-:Y:S01]  /*a7c0*/  LEA.HI R0, R0, R3, RZ, 0x6 ;  /* 0x0000000300007211 */ /* 0x000fe200078f30ff */
[----:B------:R-:W-:-:S03]  /*a7d0*/  IMAD.U32 R3, RZ, RZ, UR4 ;  /* 0x00000004ff037e24 */ /* 0x000fc6000f8e00ff */
[----:B------:R-:W-:Y:S02]  /*a7e0*/  SHF.R.S32.HI R4, RZ, 0x6, R0 ;  /* 0x00000006ff047819 */ /* 0x000fe40000011400 */
[----:B------:R-:W-:Y:S01]  /*a7f0*/  LOP3.LUT R0, R3, 0x2, RZ, 0xfc, !PT ;  /* 0x0000000203007812 */ /* 0x000fe200078efcff */
[----:B------:R-:W-:Y:S02]  /*a800*/  IMAD.MOV.U32 R3, RZ, RZ, 0x1 ;  /* 0x00000001ff037424 */ /* 0x000fe400078e00ff */
[----:B------:R-:W-:-:S07]  /*a810*/  IMAD.SHL.U32 R4, R4, 0x4, RZ ;  /* 0x0000000404047824 */ /* 0x000fce00078e00ff */
.L_x_134:
[----:B------:R-:W-:Y:S04]  /*a820*/  BSSY B1, `(.L_x_120) ;  /* 0x0000027000017945 */ /* 0x000fe80003800000 */
[----:B------:R-:W-:Y:S05]  /*a830*/  @!P3 BRA `(.L_x_121) ;  /* 0x000000000094b947 */ /* 0x000fea0003800000 */
[----:B------:R-:W1:Y:S01]  /*a840*/  S2R R6, SR_CgaCtaId ;  /* 0x0000000000067919 */ /* 0x000e620000008800 */
[----:B------:R-:W-:-:S04]  /*a850*/  MOV R5, 0x400 ;  /* 0x0000040000057802 */ /* 0x000fc80000000f00 */
[----:B-1----:R-:W-:Y:S02]  /*a860*/  LEA R7, R6, R5, 0x18 ;  /* 0x0000000506077211 */ /* 0x002fe400078ec0ff */
[----:B------:R-:W-:-:S03]  /*a870*/  SHF.L.U32 R5, R3, 0x1f, RZ ;  /* 0x0000001f03057819 */ /* 0x000fc600000006ff */
[----:B------:R-:W-:-:S04]  /*a880*/  IMAD R6, R2, 0x8, R7 ;  /* 0x0000000802067824 */ /* 0x000fc800078e0207 */
[----:B------:R-:W1:Y:S02]  /*a890*/  SYNCS.PHASECHK.TRANS64.TRYWAIT P4, [R6+URZ+0x34420], R5 ;  /* 0x03442005060075a7 */ /* 0x000e64000808017f */
[----:B-1----:R-:W-:Y:S05]  /*a8a0*/  @!P4 BRA `(.L_x_122) ;  /* 0x0000000c00e8c947 */ /* 0x002fea0003800000 */
.L_x_154:
[----:B-1----:R-:W-:-:S04]  /*a8b0*/  @P2 IMAD.MOV.U32 R5, RZ, RZ, 0x4100 ;  /* 0x00004100ff052424 */ /* 0x002fc800078e00ff */
[----:B------:R1:W-:Y:S02]  /*a8c0*/  @P2 SYNCS.ARRIVE.TRANS64 RZ, [R6+URZ+0x34400], R5 ;  /* 0x0344000506ff29a7 */ /* 0x0003e4000800003f */
[----:B-1----:R-:W-:-:S04]  /*a8d0*/  PRMT R5, R0, 0x9910, RZ ;  /* 0x0000991000057816 */ /* 0x002fc800000000ff */
[----:B------:R-:W-:-:S13]  /*a8e0*/  ISETP.NE.AND P4, PT, R5, 0x2, PT ;  /* 0x000000020500780c */ /* 0x000fda0003f85270 */
[----:B------:R-:W-:Y:S05]  /*a8f0*/  @P4 BRA `(.L_x_123) ;  /* 0x0000000000044947 */ /* 0x000fea0003800000 */
[----:B------:R-:W-:Y:S01]  /*a900*/  BPT.TRAP 0x1 ;  /* 0x000000040000795c */ /* 0x000fe20000300000 */
.L_x_123:
[----:B------:R-:W-:Y:S05]  /*a910*/  @P0 BRA `(.L_x_124) ;  /* 0x0000000000040947 */ /* 0x000fea0003800000 */
[----:B------:R-:W-:Y:S01]  /*a920*/  BPT.TRAP 0x1 ;  /* 0x000000040000795c */ /* 0x000fe20000300000 */
.L_x_124:
[----:B------:R-:W-:Y:S01]  /*a930*/  IMAD R7, R2, 0x4000, R7 ;  /* 0x0000400002077824 */ /* 0x000fe200078e0207 */
[----:B------:R-:W-:Y:S01]  /*a940*/  R2UR UR25, R6 ;  /* 0x00000000061972ca */ /* 0x000fe200000e0000 */
[----:B------:R-:W-:Y:S01]  /*a950*/  ULDC.64 UR6, c[0x0][0x198] ;  /* 0x0000660000067ab9 */ /* 0x000fe20000000a00 */
[----:B------:R-:W-:Y:S01]  /*a960*/  R2UR UR27, R9 ;  /* 0x00000000091b72ca */ /* 0x000fe200000e0000 */
[----:B------:R-:W-:Y:S01]  /*a970*/  UIADD3 UR6, UP0, UR6, 0xf0, URZ ;  /* 0x000000f006067890 */ /* 0x000fe2000ff1e03f */
[----:B------:R-:W-:Y:S01]  /*a980*/  R2UR UR16, R7 ;  /* 0x00000000071072ca */ /* 0x000fe200000e0000 */
[----:B------:R-:W-:Y:S01]  /*a990*/  UMOV UR8, 0x0 ;  /* 0x0000000000087882 */ /* 0x000fe20000000000 */
[----:B------:R-:W-:Y:S01]  /*a9a0*/  UMOV UR9, 0x10000000 ;  /* 0x1000000000097882 */ /* 0x000fe20000000000 */
[----:B------:R-:W-:Y:S01]  /*a9b0*/  UIADD3.X UR7, URZ, UR7, URZ, UP0, !UPT ;  /* 0x000000073f077290 */ /* 0x000fe200087fe43f */
[----:B------:R-:W-:Y:S01]  /*a9c0*/  UMOV UR26, URZ ;  /* 0x0000003f001a7c82 */ /* 0x000fe20008000000 */
[----:B------:R-:W-:Y:S01]  /*a9d0*/  UMOV UR18, 0x40 ;  /* 0x0000004000127882 */ /* 0x000fe20000000000 */
[----:B------:R-:W-:Y:S01]  /*a9e0*/  UMOV UR20, UR28 ;  /* 0x0000001c00147c82 */ /* 0x000fe20008000000 */
[----:B------:R-:W-:-:S02]  /*a9f0*/  UMOV UR21, UR29 ;  /* 0x0000001d00157c82 */ /* 0x000fc40008000000 */
[----:B------:R-:W-:Y:S02]  /*aa00*/  UIADD3 UR25, UR25, 0x34400, URZ ;  /* 0x0003440019197890 */ /* 0x000fe4000fffe03f */
[----:B------:R-:W-:Y:S02]  /*aa10*/  USHF.L.U32 UR27, UR27, 0x6, URZ ;  /* 0x000000061b1b7899 */ /* 0x000fe4000800063f */
[----:B------:R-:W-:Y:S02]  /*aa20*/  UIADD3 UR24, UR16, 0x14000, URZ ;  /* 0x0001400010187890 */ /* 0x000fe4000fffe03f */
[----:B------:R-:W-:Y:S01]  /*aa30*/  UIADD3 UR16, UR16, 0x16000, URZ ;  /* 0x0001600010107890 */ /* 0x000fe2000fffe03f */
[----:B------:R-:W-:Y:S02]  /*aa40*/  UMOV UR17, UR25 ;  /* 0x0000001900117c82 */ /* 0x000fe40008000000 */
[----:B------:R-:W-:-:S04]  /*aa50*/  UMOV UR19, UR27 ;  /* 0x0000001b00137c82 */ /* 0x000fc80008000000 */
[----:B------:R1:W-:Y:S02]  /*aa60*/  UTMALDG.4D [UR24], [UR6], desc[UR8] ;  /* 0x00000818060075b4 */ /* 0x0003e40008019000 */
[----:B------:R1:W-:Y:S02]  /*aa70*/  UTMALDG.4D [UR16], [UR6], desc[UR8] ;  /* 0x00000810060075b4 */ /* 0x0003e40008019000 */
[----:B-1----:R-:W-:Y:S01]  /*aa80*/  NOP ;  /* 0x0000000000007918 */ /* 0x002fe20000000000 */
.L_x_121:
[----:B------:R-:W-:Y:S05]  /*aa90*/  BSYNC B1 ;  /* 0x0000000000017941 */ /* 0x000fea0003800000 */
.L_x_120:
[C---:B------:R-:W-:Y:S01]  /*aaa0*/  ISETP.LT.OR P4, PT, R4.reuse, 0x6, !P3 ;  /* 0x000000060400780c */ /* 0x040fe20005f81670 */
[----:B------:R-:W-:Y:S01]  /*aab0*/  BSSY B1, `(.L_x_125) ;  /* 0x000001c000017945 */ /* 0x000fe20003800000 */
[----:B------:R-:W-:-:S11]  /*aac0*/  ISETP.LT.OR P5, PT, R4, 0x7, !P3 ;  /* 0x000000070400780c */ /* 0x000fd60005fa1670 */
[----:B------:R-:W-:Y:S05]  /*aad0*/  @P4 BRA `(.L_x_126) ;  /* 0x0000000000644947 */ /* 0x000fea0003800000 */
[----:B------:R-:W1:Y:S01]  /*aae0*/  S2R R6, SR_CgaCtaId ;  /* 0x0000000000067919 */ /* 0x000e620000008800 */
[----:B------:R-:W-:Y:S01]  /*aaf0*/  MOV R5, 0x400 ;  /* 0x0000040000057802 */ /* 0x000fe20000000f00 */
[----:B------:R-:W-:Y:S01]  /*ab00*/  ULDC.64 UR6, c[0x0][0x198] ;  /* 0x0000660000067ab9 */ /* 0x000fe20000000a00 */
[----:B------:R-:W-:Y:S01]  /*ab10*/  R2UR UR18, R9 ;  /* 0x00000000091272ca */ /* 0x000fe200000e0000 */
[----:B------:R-:W-:Y:S01]  /*ab20*/  UIADD3 UR6, UP0, UR6, 0x4f0, URZ ;  /* 0x000004f006067890 */ /* 0x000fe2000ff1e03f */
[----:B------:R-:W-:Y:S01]  /*ab30*/  UMOV UR8, 0x0 ;  /* 0x0000000000087882 */ /* 0x000fe20000000000 */
[----:B------:R-:W-:Y:S02]  /*ab40*/  UMOV UR9, 0x10000000 ;  /* 0x1000000000097882 */ /* 0x000fe40000000000 */
[----:B------:R-:W-:Y:S01]  /*ab50*/  UIADD3.X UR7, URZ, UR7, URZ, UP0, !UPT ;  /* 0x000000073f077290 */ /* 0x000fe200087fe43f */
[----:B------:R-:W-:Y:S01]  /*ab60*/  UMOV UR19, UR28 ;  /* 0x0000001c00137c82 */ /* 0x000fe20008000000 */
[----:B------:R-:W-:-:S06]  /*ab70*/  UMOV UR20, UR29 ;  /* 0x0000001d00147c82 */ /* 0x000fcc0008000000 */
[----:B------:R-:W-:Y:S01]  /*ab80*/  USHF.L.U32 UR18, UR18, 0x6, URZ ;  /* 0x0000000612127899 */ /* 0x000fe2000800063f */
[----:B-1----:R-:W-:-:S05]  /*ab90*/  LEA R5, R6, R5, 0x18 ;  /* 0x0000000506057211 */ /* 0x002fca00078ec0ff */
[C-C-:B------:R-:W-:Y:S02]  /*aba0*/  IMAD R6, R2.reuse, 0x8, R5.reuse ;  /* 0x0000000802067824 */ /* 0x140fe400078e0205 */
[----:B------:R-:W-:-:S03]  /*abb0*/  IMAD R5, R2, 0x100, R5 ;  /* 0x0000010002057824 */ /* 0x000fc600078e0205 */
[----:B------:R-:W-:Y:S02]  /*abc0*/  R2UR UR17, R6 ;  /* 0x00000000061172ca */ /* 0x000fe400000e0000 */
[----:B------:R-:W-:Y:S01]  /*abd0*/  R2UR UR16, R5 ;  /* 0x00000000051072ca */ /* 0x000fe200000e0000 */
[----:B------:R-:W-:-:S05]  /*abe0*/  VIADD R5, R2, 0x1 ;  /* 0x0000000102057836 */ /* 0x000fca0000000000 */
[----:B------:R-:W-:-:S04]  /*abf0*/  ISETP.NE.AND P4, PT, R5, 0x4, PT ;  /* 0x000000040500780c */ /* 0x000fc80003f85270 */
[----:B------:R-:W-:Y:S01]  /*ac00*/  SEL R2, RZ, 0x1, P4 ;  /* 0x00000001ff027807 */ /* 0x000fe20002000000 */
[----:B------:R-:W-:Y:S02]  /*ac10*/  UIADD3 UR17, UR17, 0x34400, URZ ;  /* 0x0003440011117890 */ /* 0x000fe4000fffe03f */
[----:B------:R-:W-:Y:S01]  /*ac20*/  UIADD3 UR16, UR16, 0x34000, URZ ;  /* 0x0003400010107890 */ /* 0x000fe2000fffe03f */
[----:B------:R-:W-:Y:S02]  /*ac30*/  LOP3.LUT R3, R3, R2, RZ, 0x3c, !PT ;  /* 0x0000000203037212 */ /* 0x000fe400078e3cff */
[----:B------:R-:W-:-:S06]  /*ac40*/  SEL R2, R5, RZ, P4 ;  /* 0x000000ff05027207 */ /* 0x000fcc0002000000 */
[----:B------:R1:W-:Y:S02]  /*ac50*/  UTMALDG.3D [UR16], [UR6], desc[UR8] ;  /* 0x00000810060075b4 */ /* 0x0003e40008011000 */
[----:B-1----:R-:W-:Y:S01]  /*ac60*/  NOP ;  /* 0x0000000000007918 */ /* 0x002fe20000000000 */
.L_x_126:
[----:B------:R-:W-:Y:S05]  /*ac70*/  BSYNC B1 ;  /* 0x0000000000017941 */ /* 0x000fea0003800000 */
.L_x_125:
[----:B------:R-:W-:Y:S04]  /*ac80*/  BSSY B1, `(.L_x_127) ;  /* 0x0000027000017945 */ /* 0x000fe80003800000 */
[----:B------:R-:W-:Y:S05]  /*ac90*/  @P5 BRA `(.L_x_128) ;  /* 0x0000000000945947 */ /* 0x000fea0003800000 */
[----:B------:R-:W1:Y:S01]  /*aca0*/  S2R R6, SR_CgaCtaId ;  /* 0x0000000000067919 */ /* 0x000e620000008800 */
[----:B------:R-:W-:Y:S02]  /*acb0*/  MOV R5, 0x400 ;  /* 0x0000040000057802 */ /* 0x000fe40000000f00 */
[----:B------:R-:W-:Y:S02]  /*acc0*/  SHF.L.U32 R7, R3, 0x1f, RZ ;  /* 0x0000001f03077819 */ /* 0x000fe400000006ff */
[----:B-1----:R-:W-:-:S05]  /*acd0*/  LEA R5, R6, R5, 0x18 ;  /* 0x0000000506057211 */ /* 0x002fca00078ec0ff */
[----:B------:R-:W-:-:S04]  /*ace0*/  IMAD R6, R2, 0x8, R5 ;  /* 0x0000000802067824 */ /* 0x000fc800078e0205 */
[----:B------:R-:W1:Y:S02]  /*acf0*/  SYNCS.PHASECHK.TRANS64.TRYWAIT P4, [R6+URZ+0x34420], R7 ;  /* 0x03442007060075a7 */ /* 0x000e64000808017f */
[----:B-1----:R-:W-:Y:S05]  /*ad00*/  @!P4 BRA `(.L_x_129) ;  /* 0x0000000800e4c947 */ /* 0x002fea0003800000 */
.L_x_155:
[----:B-1----:R-:W-:-:S04]  /*ad10*/  @P1 IMAD.MOV.U32 R7, RZ, RZ, 0x4100 ;  /* 0x00004100ff071424 */ /* 0x002fc800078e00ff */
[----:B------:R1:W-:Y:S02]  /*ad20*/  @P1 SYNCS.ARRIVE.TRANS64 RZ, [R6+URZ+0x34400], R7 ;  /* 0x0344000706ff19a7 */ /* 0x0003e4000800003f */
[----:B-1----:R-:W-:-:S04]  /*ad30*/  PRMT R7, R0, 0x9910, RZ ;  /* 0x0000991000077816 */ /* 0x002fc800000000ff */
[----:B------:R-:W-:-:S13]  /*ad40*/  ISETP.NE.AND P4, PT, R7, 0x2, PT ;  /* 0x000000020700780c */ /* 0x000fda0003f85270 */
[----:B------:R-:W-:Y:S05]  /*ad50*/  @P4 BRA `(.L_x_130) ;  /* 0x0000000000044947 */ /* 0x000fea0003800000 */
[----:B------:R-:W-:Y:S01]  /*ad60*/  BPT.TRAP 0x1 ;  /* 0x000000040000795c */ /* 0x000fe20000300000 */
.L_x_130:
[----:B------:R-:W-:Y:S05]  /*ad70*/  @P0 BRA `(.L_x_131) ;  /* 0x0000000000040947 */ /* 0x000fea0003800000 */
[----:B------:R-:W-:Y:S01]  /*ad80*/  BPT.TRAP 0x1 ;  /* 0x000000040000795c */ /* 0x000fe20000300000 */
.L_x_131:
        /* <DEDUP_REMOVED lines=22> */
.L_x_128:
[----:B------:R-:W-:Y:S05]  /*aef0*/  BSYNC B1 ;  /* 0x0000000000017941 */ /* 0x000fea0003800000 */
.L_x_127:
[----:B------:R-:W-:Y:S01]  /*af00*/  ISETP.LT.OR P4, PT, R4, 0x8, !P3 ;  /* 0x000000080400780c */ /* 0x000fe20005f81670 */
[----:B------:R-:W-:-:S12]  /*af10*/  BSSY B1, `(.L_x_132) ;  /* 0x000001c000017945 */ /* 0x000fd80003800000 */
[----:B------:R-:W-:Y:S05]  /*af20*/  @P4 BRA `(.L_x_133) ;  /* 0x0000000000684947 */ /* 0x000fea0003800000 */
[----:B------:R-:W1:Y:S01]  /*af30*/  S2R R6, SR_CgaCtaId ;  /* 0x0000000000067919 */ /* 0x000e620000008800 */
[----:B------:R-:W-:Y:S01]  /*af40*/  MOV R5, 0x400 ;  /* 0x0000040000057802 */ /* 0x000fe20000000f00 */
[----:B------:R-:W-:Y:S01]  /*af50*/  ULDC.64 UR6, c[0x0][0x198] ;  /* 0x0000660000067ab9 */ /* 0x000fe20000000a00 */
[C---:B------:R-:W-:Y:S01]  /*af60*/  R2UR UR18, R9.reuse ;  /* 0x00000000091272ca */ /* 0x040fe200000e0000 */
[----:B------:R-:W-:Y:S01]  /*af70*/  UIADD3 UR6, UP0, UR6, 0x5f0, URZ ;  /* 0x000005f006067890 */ /* 0x000fe2000ff1e03f */
[----:B------:R-:W-:Y:S01]  /*af80*/  VIADD R9, R9, 0x1 ;  /* 0x0000000109097836 */ /* 0x000fe20000000000 */
[----:B------:R-:W-:Y:S01]  /*af90*/  UMOV UR8, 0x0 ;  /* 0x0000000000087882 */ /* 0x000fe20000000000 */
[----:B------:R-:W-:Y:S01]  /*afa0*/  UMOV UR9, 0x10000000 ;  /* 0x1000000000097882 */ /* 0x000fe20000000000 */
[----:B------:R-:W-:Y:S01]  /*afb0*/  UIADD3.X UR7, URZ, UR7, URZ, UP0, !UPT ;  /* 0x000000073f077290 */ /* 0x000fe200087fe43f */
[----:B------:R-:W-:Y:S01]  /*afc0*/  UMOV UR19, UR28 ;  /* 0x0000001c00137c82 */ /* 0x000fe20008000000 */
[----:B------:R-:W-:-:S06]  /*afd0*/  UMOV UR20, UR29 ;  /* 0x0000001d00147c82 */ /* 0x000fcc0008000000 */
[----:B------:R-:W-:Y:S01]  /*afe0*/  USHF.L.U32 UR18, UR18, 0x6, URZ ;  /* 0x0000000612127899 */ /* 0x000fe2000800063f */
[----:B-1----:R-:W-:-:S05]  /*aff0*/  LEA R5, R6, R5, 0x18 ;  /* 0x0000000506057211 */ /* 0x002fca00078ec0ff */
[C-C-:B------:R-:W-:Y:S02]  /*b000*/  IMAD R6, R2.reuse, 0x8, R5.reuse ;  /* 0x0000000802067824 */ /* 0x140fe400078e0205 */
[C---:B------:R-:W-:Y:S02]  /*b010*/  IMAD R5, R2.reuse, 0x100, R5 ;  /* 0x0000010002057824 */ /* 0x040fe400078e0205 */
[----:B------:R-:W-:Y:S01]  /*b020*/  VIADD R2, R2, 0x1 ;  /* 0x0000000102027836 */ /* 0x000fe20000000000 */
[----:B------:R-:W-:Y:S02]  /*b030*/  R2UR UR17, R6 ;  /* 0x00000000061172ca */ /* 0x000fe400000e0000 */
[----:B------:R-:W-:Y:S02]  /*b040*/  R2UR UR16, R5 ;  /* 0x00000000051072ca */ /* 0x000fe400000e0000 */
[----:B------:R-:W-:-:S04]  /*b050*/  ISETP.NE.AND P4, PT, R2, 0x4, PT ;  /* 0x000000040200780c */ /* 0x000fc80003f85270 */
[----:B------:R-:W-:Y:S02]  /*b060*/  SEL R6, RZ, 0x1, P4 ;  /* 0x00000001ff067807 */ /* 0x000fe40002000000 */
[----:B------:R-:W-:Y:S02]  /*b070*/  SEL R2, R2, RZ, P4 ;  /* 0x000000ff02027207 */ /* 0x000fe40002000000 */
[----:B------:R-:W-:Y:S01]  /*b080*/  LOP3.LUT R3, R3, R6, RZ, 0x3c, !PT ;  /* 0x0000000603037212 */ /* 0x000fe200078e3cff */
[----:B------:R-:W-:Y:S02]  /*b090*/  UIADD3 UR17, UR17, 0x34400, URZ ;  /* 0x0003440011117890 */ /* 0x000fe4000fffe03f */
[----:B------:R-:W-:-:S09]  /*b0a0*/  UIADD3 UR16, UR16, 0x34000, URZ ;  /* 0x0003400010107890 */ /* 0x000fd2000fffe03f */
[----:B------:R1:W-:Y:S02]  /*b0b0*/  UTMALDG.3D [UR16], [UR6], desc[UR8] ;  /* 0x00000810060075b4 */ /* 0x0003e40008011000 */
[----:B-1----:R-:W-:Y:S01]  /*b0c0*/  NOP ;  /* 0x0000000000007918 */ /* 0x002fe20000000000 */
.L_x_133:
[----:B------:R-:W-:Y:S05]  /*b0d0*/  BSYNC B1 ;  /* 0x0000000000017941 */ /* 0x000fea0003800000 */
.L_x_132:
[C---:B------:R-:W-:Y:S01]  /*b0e0*/  ISETP.GT.AND P4, PT, R4.reuse, 0x8, PT ;  /* 0x000000080400780c */ /* 0x040fe20003f84270 */
[----:B------:R-:W-:-:S12]  /*b0f0*/  VIADD R4, R4, 0xfffffffc ;  /* 0xfffffffc04047836 */ /* 0x000fd80000000000 */
[----:B------:R-:W-:Y:S05]  /*b100*/  @P4 BRA `(.L_x_134) ;  /* 0xfffffff400c44947 */ /* 0x000fea000383ffff */
[----:B------:R-:W-:Y:S05]  /*b110*/  BSYNC B0 ;  /* 0x0000000000007941 */ /* 0x000fea0003800000 */
.L_x_119:
[----:B------:R-:W-:Y:S05]  /*b120*/  EXIT ;  /* 0x000000000000794d */ /* 0x000fea0003800000 */
.L_x_15:
[----:B--2---:R-:W-:-:S04]  /*b130*/  IMAD.U32 R3, RZ, RZ, UR8 ;  /* 0x00000008ff037e24 */ /* 0x004fc8000f8e00ff */
[----:B------:R2:W3:Y:S03]  /*b140*/  SYNCS.PHASECHK.TRANS64.TRYWAIT P1, [R3+URZ+0x34440], R2 ;  /* 0x03444002030075a7 */ /* 0x0004e6000802017f */
[----:B---3--:R-:W-:Y:S05]  /*b150*/  @!P1 NANOSLEEP.SYNCS 0x989680 ;  /* 0x009896800000995d */ /* 0x008fea0003900000 */
[----:B------:R-:W3:Y:S02]  /*b160*/  @!P1 SYNCS.PHASECHK.TRANS64 P1, [R3+URZ+0x34440], R2 ;  /* 0x03444002030095a7 */ /* 0x000ee4000802007f */
[----:B---3--:R-:W-:Y:S05]  /*b170*/  @!P1 BRA `(.L_x_15) ;  /* 0xfffffffc00ec9947 */ /* 0x008fea000383ffff */
[----:B------:R-:W-:Y:S05]  /*b180*/  BRA `(.L_x_135) ;  /* 0xffffff5c00387947 */ /* 0x000fea000383ffff */
.L_x_17:
[----:B--2---:R-:W-:-:S04]  /*b190*/  IMAD.U32 R5, RZ, RZ, UR8 ;  /* 0x00000008ff057e24 */ /* 0x004fc8000f8e00ff */
[----:B------:R2:W3:Y:S03]  /*b1a0*/  SYNCS.PHASECHK.TRANS64.TRYWAIT P1, [R5+URZ+0x34448], R2 ;  /* 0x03444802050075a7 */ /* 0x0004e6000802017f */
[----:B---3--:R-:W-:Y:S05]  /*b1b0*/  @!P1 NANOSLEEP.SYNCS 0x989680 ;  /* 0x009896800000995d */ /* 0x008fea0003900000 */
[----:B------:R-:W3:Y:S02]  /*b1c0*/  @!P1 SYNCS.PHASECHK.TRANS64 P1, [R5+URZ+0x34448], R2 ;  /* 0x03444802050095a7 */ /* 0x000ee4000802007f */
[----:B---3--:R-:W-:Y:S05]  /*b1d0*/  @!P1 BRA `(.L_x_17) ;  /* 0xfffffffc00ec9947 */ /* 0x008fea000383ffff */
[----:B------:R-:W-:Y:S05]  /*b1e0*/  BRA `(.L_x_136) ;  /* 0xffffff5c00447947 */ /* 0x000fea000383ffff */
.L_x_20:
[----:B-1----:R-:W-:-:S04]  /*b1f0*/  IMAD.U32 R3, RZ, RZ, UR14 ;  /* 0x0000000eff037e24 */ /* 0x002fc8000f8e00ff */
[----:B------:R1:W2:Y:S03]  /*b200*/  SYNCS.PHASECHK.TRANS64.TRYWAIT P1, [R3+URZ+0x34400], R2 ;  /* 0x03440002030075a7 */ /* 0x0002a6000802017f */
[----:B--2---:R-:W-:Y:S05]  /*b210*/  @!P1 NANOSLEEP.SYNCS 0x989680 ;  /* 0x009896800000995d */ /* 0x004fea0003900000 */
[----:B------:R-:W2:Y:S02]  /*b220*/  @!P1 SYNCS.PHASECHK.TRANS64 P1, [R3+URZ+0x34400], R2 ;  /* 0x03440002030095a7 */ /* 0x000ea4000802007f */
[----:B--2---:R-:W-:Y:S05]  /*b230*/  @!P1 BRA `(.L_x_20) ;  /* 0xfffffffc00ec9947 */ /* 0x004fea000383ffff */
[----:B------:R-:W-:Y:S05]  /*b240*/  BRA `(.L_x_137) ;  /* 0xffffff6000ec7947 */ /* 0x000fea000383ffff */
.L_x_22:
[----:B-1----:R-:W-:-:S04]  /*b250*/  IMAD.U32 R3, RZ, RZ, UR16 ;  /* 0x00000010ff037e24 */ /* 0x002fc8000f8e00ff */
[----:B------:R1:W2:Y:S03]  /*b260*/  SYNCS.PHASECHK.TRANS64.TRYWAIT P1, [R3+URZ+0x34400], R2 ;  /* 0x03440002030075a7 */ /* 0x0002a6000802017f */
[----:B--2---:R-:W-:Y:S05]  /*b270*/  @!P1 NANOSLEEP.SYNCS 0x989680 ;  /* 0x009896800000995d */ /* 0x004fea0003900000 */
[----:B------:R-:W2:Y:S02]  /*b280*/  @!P1 SYNCS.PHASECHK.TRANS64 P1, [R3+URZ+0x34400], R2 ;  /* 0x03440002030095a7 */ /* 0x000ea4000802007f */
[----:B--2---:R-:W-:Y:S05]  /*b290*/  @!P1 BRA `(.L_x_22) ;  /* 0xfffffffc00ec9947 */ /* 0x004fea000383ffff */
[----:B------:R-:W-:Y:S05]  /*b2a0*/  BRA `(.L_x_138) ;  /* 0xffffff68000c7947 */ /* 0x000fea000383ffff */
.L_x_23:
[----:B-1----:R-:W-:-:S04]  /*b2b0*/  IMAD.U32 R56, RZ, RZ, UR15 ;  /* 0x0000000fff387e24 */ /* 0x002fc8000f8e00ff */
[----:B------:R1:W2:Y:S03]  /*b2c0*/  SYNCS.PHASECHK.TRANS64.TRYWAIT P2, [R56+URZ], R227 ;  /* 0x000000e3380075a7 */ /* 0x0002a6000804017f */
[----:B--2---:R-:W-:Y:S05]  /*b2d0*/  @!P2 NANOSLEEP.SYNCS 0x989680 ;  /* 0x009896800000a95d */ /* 0x004fea0003900000 */
[----:B------:R-:W2:Y:S02]  /*b2e0*/  @!P2 SYNCS.PHASECHK.TRANS64 P2, [R56+URZ], R227 ;  /* 0x000000e33800a5a7 */ /* 0x000ea4000804007f */
[----:B--2---:R-:W-:Y:S05]  /*b2f0*/  @!P2 BRA `(.L_x_23) ;  /* 0xfffffffc00eca947 */ /* 0x004fea000383ffff */
[----:B------:R-:W-:Y:S05]  /*b300*/  BRA `(.L_x_139) ;  /* 0xffffff7400407947 */ /* 0x000fea000383ffff */
.L_x_25:
[----:B-1----:R-:W-:-:S04]  /*b310*/  IMAD.U32 R35, RZ, RZ, UR14 ;  /* 0x0000000eff237e24 */ /* 0x002fc8000f8e00ff */
[----:B------:R1:W2:Y:S03]  /*b320*/  SYNCS.PHASECHK.TRANS64.TRYWAIT P1, [R35+URZ+0x344a0], R2 ;  /* 0x0344a002230075a7 */ /* 0x0002a6000802017f */
[----:B--2---:R-:W-:Y:S05]  /*b330*/  @!P1 NANOSLEEP.SYNCS 0x989680 ;  /* 0x009896800000995d */ /* 0x004fea0003900000 */
[----:B------:R-:W2:Y:S02]  /*b340*/  @!P1 SYNCS.PHASECHK.TRANS64 P1, [R35+URZ+0x344a0], R2 ;  /* 0x0344a002230095a7 */ /* 0x000ea4000802007f */
[----:B--2---:R-:W-:Y:S05]  /*b350*/  @!P1 BRA `(.L_x_25) ;  /* 0xfffffffc00ec9947 */ /* 0x004fea000383ffff */
[----:B------:R-:W-:Y:S05]  /*b360*/  BRA `(.L_x_24) ;  /* 0xffffff8400fc7947 */ /* 0x000fea000383ffff */
.L_x_29:
[----:B-12---:R-:W-:-:S04]  /*b370*/  IMAD.U32 R3, RZ, RZ, UR14 ;  /* 0x0000000eff037e24 */ /* 0x006fc8000f8e00ff */
[----:B------:R1:W2:Y:S03]  /*b380*/  SYNCS.PHASECHK.TRANS64.TRYWAIT P1, [R3+URZ+0x34490], R2 ;  /* 0x03449002030075a7 */ /* 0x0002a6000802017f */
[----:B--2---:R-:W-:Y:S05]  /*b390*/  @!P1 NANOSLEEP.SYNCS 0x989680 ;  /* 0x009896800000995d */ /* 0x004fea0003900000 */
[----:B------:R-:W2:Y:S02]  /*b3a0*/  @!P1 SYNCS.PHASECHK.TRANS64 P1, [R3+URZ+0x34490], R2 ;  /* 0x03449002030095a7 */ /* 0x000ea4000802007f */
[----:B--2---:R-:W-:Y:S05]  /*b3b0*/  @!P1 BRA `(.L_x_29) ;  /* 0xfffffffc00ec9947 */ /* 0x004fea000383ffff */
[----:B------:R-:W-:Y:S05]  /*b3c0*/  BRA `(.L_x_140) ;  /* 0xffffff8c00207947 */ /* 0x000fea000383ffff */
.L_x_32:
[----:B-12---:R-:W-:-:S04]  /*b3d0*/  IMAD.U32 R3, RZ, RZ, UR14 ;  /* 0x0000000eff037e24 */ /* 0x006fc8000f8e00ff */
[----:B------:R1:W2:Y:S03]  /*b3e0*/  SYNCS.PHASECHK.TRANS64.TRYWAIT P1, [R3+URZ], R2 ;  /* 0x00000002030075a7 */ /* 0x0002a6000802017f */
[----:B--2---:R-:W-:Y:S05]  /*b3f0*/  @!P1 NANOSLEEP.SYNCS 0x989680 ;  /* 0x009896800000995d */ /* 0x004fea0003900000 */
[----:B------:R-:W2:Y:S02]  /*b400*/  @!P1 SYNCS.PHASECHK.TRANS64 P1, [R3+URZ], R2 ;  /* 0x00000002030095a7 */ /* 0x000ea4000802007f */
[----:B--2---:R-:W-:Y:S05]  /*b410*/  @!P1 BRA `(.L_x_32) ;  /* 0xfffffffc00ec9947 */ /* 0x004fea000383ffff */
[----:B------:R-:W-:Y:S05]  /*b420*/  BRA `(.L_x_141) ;  /* 0xffffff8c00347947 */ /* 0x000fea000383ffff */
.L_x_34:
[----:B-1----:R-:W-:-:S04]  /*b430*/  IMAD.U32 R3, RZ, RZ, UR18 ;  /* 0x00000012ff037e24 */ /* 0x002fc8000f8e00ff */
[----:B------:R1:W2:Y:S03]  /*b440*/  SYNCS.PHASECHK.TRANS64.TRYWAIT P2, [R3+URZ+0x34490], R2 ;  /* 0x03449002030075a7 */ /* 0x0002a6000804017f */
[----:B--2---:R-:W-:Y:S05]  /*b450*/  @!P2 NANOSLEEP.SYNCS 0x989680 ;  /* 0x009896800000a95d */ /* 0x004fea0003900000 */
[----:B------:R-:W2:Y:S02]  /*b460*/  @!P2 SYNCS.PHASECHK.TRANS64 P2, [R3+URZ+0x34490], R2 ;  /* 0x034490020300a5a7 */ /* 0x000ea4000804007f */
[----:B--2---:R-:W-:Y:S05]  /*b470*/  @!P2 BRA `(.L_x_34) ;  /* 0xfffffffc00eca947 */ /* 0x004fea000383ffff */
[----:B------:R-:W-:Y:S05]  /*b480*/  BRA `(.L_x_142) ;  /* 0xffffff9000bc7947 */ /* 0x000fea000383ffff */
.L_x_46:
[----:B-1----:R-:W-:-:S04]  /*b490*/  IMAD.U32 R3, RZ, RZ, UR4 ;  /* 0x00000004ff037e24 */ /* 0x002fc8000f8e00ff */
[----:B------:R1:W2:Y:S03]  /*b4a0*/  SYNCS.PHASECHK.TRANS64.TRYWAIT P0, [R3+URZ+0x34490], R0 ;  /* 0x03449000030075a7 */ /* 0x0002a6000800017f */
[----:B--2---:R-:W-:Y:S05]  /*b4b0*/  @!P0 NANOSLEEP.SYNCS 0x989680 ;  /* 0x009896800000895d */ /* 0x004fea0003900000 */
[----:B------:R-:W2:Y:S02]  /*b4c0*/  @!P0 SYNCS.PHASECHK.TRANS64 P0, [R3+URZ+0x34490], R0 ;  /* 0x03449000030085a7 */ /* 0x000ea4000800007f */
[----:B--2---:R-:W-:Y:S05]  /*b4d0*/  @!P0 BRA `(.L_x_46) ;  /* 0xfffffffc00ec8947 */ /* 0x004fea000383ffff */
[----:B------:R-:W-:Y:S05]  /*b4e0*/  BRA `(.L_x_143) ;  /* 0xffffffa400887947 */ /* 0x000fea000383ffff */
.L_x_48:
[----:B-1----:R-:W-:-:S04]  /*b4f0*/  IMAD.U32 R3, RZ, RZ, UR8 ;  /* 0x00000008ff037e24 */ /* 0x002fc8000f8e00ff */
[----:B------:R1:W2:Y:S03]  /*b500*/  SYNCS.PHASECHK.TRANS64.TRYWAIT P0, [R3+URZ+0x34490], R0 ;  /* 0x03449000030075a7 */ /* 0x0002a6000800017f */
[----:B--2---:R-:W-:Y:S05]  /*b510*/  @!P0 NANOSLEEP.SYNCS 0x989680 ;  /* 0x009896800000895d */ /* 0x004fea0003900000 */
[----:B------:R-:W2:Y:S02]  /*b520*/  @!P0 SYNCS.PHASECHK.TRANS64 P0, [R3+URZ+0x34490], R0 ;  /* 0x03449000030085a7 */ /* 0x000ea4000800007f */
[----:B--2---:R-:W-:Y:S05]  /*b530*/  @!P0 BRA `(.L_x_48) ;  /* 0xfffffffc00ec8947 */ /* 0x004fea000383ffff */
[----:B------:R-:W-:Y:S05]  /*b540*/  BRA `(.L_x_144) ;  /* 0xffffffa400a07947 */ /* 0x000fea000383ffff */
.L_x_49:
[----:B-1----:R-:W-:-:S04]  /*b550*/  IMAD.U32 R3, RZ, RZ, UR4 ;  /* 0x00000004ff037e24 */ /* 0x002fc8000f8e00ff */
[----:B------:R1:W2:Y:S03]  /*b560*/  SYNCS.PHASECHK.TRANS64.TRYWAIT P0, [R3+URZ+0x344a0], R2 ;  /* 0x0344a002030075a7 */ /* 0x0002a6000800017f */
[----:B--2---:R-:W-:Y:S05]  /*b570*/  @!P0 NANOSLEEP.SYNCS 0x989680 ;  /* 0x009896800000895d */ /* 0x004fea0003900000 */
[----:B------:R-:W2:Y:S02]  /*b580*/  @!P0 SYNCS.PHASECHK.TRANS64 P0, [R3+URZ+0x344a0], R2 ;  /* 0x0344a002030085a7 */ /* 0x000ea4000800007f */
[----:B--2---:R-:W-:Y:S05]  /*b590*/  @!P0 BRA `(.L_x_49) ;  /* 0xfffffffc00ec8947 */ /* 0x004fea000383ffff */
[----:B------:R-:W-:Y:S05]  /*b5a0*/  BRA `(.L_x_145) ;  /* 0xffffffa400ac7947 */ /* 0x000fea000383ffff */
.L_x_75:
[----:B-1----:R-:W-:-:S04]  /*b5b0*/  IMAD.U32 R3, RZ, RZ, UR4 ;  /* 0x00000004ff037e24 */ /* 0x002fc8000f8e00ff */
[----:B------:R1:W2:Y:S03]  /*b5c0*/  SYNCS.PHASECHK.TRANS64.TRYWAIT P2, [R3+URZ+0x34480], R0 ;  /* 0x03448000030075a7 */ /* 0x0002a6000804017f */
[----:B--2---:R-:W-:Y:S05]  /*b5d0*/  @!P2 NANOSLEEP.SYNCS 0x989680 ;  /* 0x009896800000a95d */ /* 0x004fea0003900000 */
[----:B------:R-:W2:Y:S02]  /*b5e0*/  @!P2 SYNCS.PHASECHK.TRANS64 P2, [R3+URZ+0x34480], R0 ;  /* 0x034480000300a5a7 */ /* 0x000ea4000804007f */
[----:B--2---:R-:W-:Y:S05]  /*b5f0*/  @!P2 BRA `(.L_x_75) ;  /* 0xfffffffc00eca947 */ /* 0x004fea000383ffff */
[----:B------:R-:W-:Y:S05]  /*b600*/  BRA `(.L_x_146) ;  /* 0xffffffbc00bc7947 */ /* 0x000fea000383ffff */
.L_x_79:
[----:B-1----:R-:W-:-:S04]  /*b610*/  IMAD.U32 R9, RZ, RZ, UR8 ;  /* 0x00000008ff097e24 */ /* 0x002fc8000f8e00ff */
[----:B------:R1:W2:Y:S03]  /*b620*/  SYNCS.PHASECHK.TRANS64.TRYWAIT P2, [R9+URZ+0x34480], R8 ;  /* 0x03448008090075a7 */ /* 0x0002a6000804017f */
[----:B--2---:R-:W-:Y:S05]  /*b630*/  @!P2 NANOSLEEP.SYNCS 0x989680 ;  /* 0x009896800000a95d */ /* 0x004fea0003900000 */
[----:B------:R-:W2:Y:S02]  /*b640*/  @!P2 SYNCS.PHASECHK.TRANS64 P2, [R9+URZ+0x34480], R8 ;  /* 0x034480080900a5a7 */ /* 0x000ea4000804007f */
[----:B--2---:R-:W-:Y:S05]  /*b650*/  @!P2 BRA `(.L_x_79) ;  /* 0xfffffffc00eca947 */ /* 0x004fea000383ffff */
[----:B------:R-:W-:Y:S05]  /*b660*/  BRA `(.L_x_147) ;  /* 0xffffffc8002c7947 */ /* 0x000fea000383ffff */
.L_x_91:
[----:B-1----:R1:W4:Y:S02]  /*b670*/  SYNCS.PHASECHK.TRANS64.TRYWAIT P0, [R4+URZ+0x34460], R3 ;  /* 0x03446003040075a7 */ /* 0x002324000800017f */
[----:B----4-:R-:W-:Y:S05]  /*b680*/  @!P0 NANOSLEEP.SYNCS 0x989680 ;  /* 0x009896800000895d */ /* 0x010fea0003900000 */
[----:B------:R-:W4:Y:S02]  /*b690*/  @!P0 SYNCS.PHASECHK.TRANS64 P0, [R4+URZ+0x34460], R3 ;  /* 0x03446003040085a7 */ /* 0x000f24000800007f */
[----:B----4-:R-:W-:Y:S05]  /*b6a0*/  @!P0 BRA `(.L_x_91) ;  /* 0xfffffffc00f08947 */ /* 0x010fea000383ffff */
[----:B------:R-:W-:Y:S05]  /*b6b0*/  BRA `(.L_x_148) ;  /* 0xffffffdc00c07947 */ /* 0x000fea000383ffff */
.L_x_96:
[----:B-1----:R1:W2:Y:S02]  /*b6c0*/  SYNCS.PHASECHK.TRANS64.TRYWAIT P0, [R5+URZ+0x34420], R2 ;  /* 0x03442002050075a7 */ /* 0x0022a4000800017f */
[----:B--2---:R-:W-:Y:S05]  /*b6d0*/  @!P0 NANOSLEEP.SYNCS 0x989680 ;  /* 0x009896800000895d */ /* 0x004fea0003900000 */
[----:B------:R-:W2:Y:S02]  /*b6e0*/  @!P0 SYNCS.PHASECHK.TRANS64 P0, [R5+URZ+0x34420], R2 ;  /* 0x03442002050085a7 */ /* 0x000ea4000800007f */
[----:B--2---:R-:W-:Y:S05]  /*b6f0*/  @!P0 BRA `(.L_x_96) ;  /* 0xfffffffc00f08947 */ /* 0x004fea000383ffff */
[----:B------:R-:W-:Y:S05]  /*b700*/  BRA `(.L_x_149) ;  /* 0xffffffe000547947 */ /* 0x000fea000383ffff */
.L_x_101:
[----:B-1----:R1:W2:Y:S02]  /*b710*/  SYNCS.PHASECHK.TRANS64.TRYWAIT P0, [R5+URZ+0x34460], R6 ;  /* 0x03446006050075a7 */ /* 0x0022a4000800017f */
[----:B--2---:R-:W-:Y:S05]  /*b720*/  @!P0 NANOSLEEP.SYNCS 0x989680 ;  /* 0x009896800000895d */ /* 0x004fea0003900000 */
[----:B------:R-:W2:Y:S02]  /*b730*/  @!P0 SYNCS.PHASECHK.TRANS64 P0, [R5+URZ+0x34460], R6 ;  /* 0x03446006050085a7 */ /* 0x000ea4000800007f */
[----:B--2---:R-:W-:Y:S05]  /*b740*/  @!P0 BRA `(.L_x_101) ;  /* 0xfffffffc00f08947 */ /* 0x004fea000383ffff */
[----:B------:R-:W-:Y:S05]  /*b750*/  BRA `(.L_x_150) ;  /* 0xffffffe400107947 */ /* 0x000fea000383ffff */
.L_x_106:
[----:B-1----:R1:W2:Y:S02]  /*b760*/  SYNCS.PHASECHK.TRANS64.TRYWAIT P0, [R6+URZ+0x34460], R7 ;  /* 0x03446007060075a7 */ /* 0x0022a4000800017f */
[----:B--2---:R-:W-:Y:S05]  /*b770*/  @!P0 NANOSLEEP.SYNCS 0x989680 ;  /* 0x009896800000895d */ /* 0x004fea0003900000 */
[----:B------:R-:W2:Y:S02]  /*b780*/  @!P0 SYNCS.PHASECHK.TRANS64 P0, [R6+URZ+0x34460], R7 ;  /* 0x03446007060085a7 */ /* 0x000ea4000800007f */
[----:B--2---:R-:W-:Y:S05]  /*b790*/  @!P0 BRA `(.L_x_106) ;  /* 0xfffffffc00f08947 */ /* 0x004fea000383ffff */
[----:B------:R-:W-:Y:S05]  /*b7a0*/  BRA `(.L_x_151) ;  /* 0xffffffe400b47947 */ /* 0x000fea000383ffff */
.L_x_111:
[----:B-1----:R1:W2:Y:S02]  /*b7b0*/  SYNCS.PHASECHK.TRANS64.TRYWAIT P0, [R6+URZ+0x34420], R9 ;  /* 0x03442009060075a7 */ /* 0x0022a4000800017f */
[----:B--2---:R-:W-:Y:S05]  /*b7c0*/  @!P0 NANOSLEEP.SYNCS 0x989680 ;  /* 0x009896800000895d */ /* 0x004fea0003900000 */
[----:B------:R-:W2:Y:S02]  /*b7d0*/  @!P0 SYNCS.PHASECHK.TRANS64 P0, [R6+URZ+0x34420], R9 ;  /* 0x03442009060085a7 */ /* 0x000ea4000800007f */
[----:B--2---:R-:W-:Y:S05]  /*b7e0*/  @!P0 BRA `(.L_x_111) ;  /* 0xfffffffc00f08947 */ /* 0x004fea000383ffff */
[----:B------:R-:W-:Y:S05]  /*b7f0*/  BRA `(.L_x_152) ;  /* 0xffffffe8006c7947 */ /* 0x000fea000383ffff */
.L_x_116:
[----:B-1----:R1:W2:Y:S02]  /*b800*/  SYNCS.PHASECHK.TRANS64.TRYWAIT P0, [R6+URZ+0x34460], R5 ;  /* 0x03446005060075a7 */ /* 0x0022a4000800017f */
[----:B--2---:R-:W-:Y:S05]  /*b810*/  @!P0 NANOSLEEP.SYNCS 0x989680 ;  /* 0x009896800000895d */ /* 0x004fea0003900000 */
[----:B------:R-:W2:Y:S02]  /*b820*/  @!P0 SYNCS.PHASECHK.TRANS64 P0, [R6+URZ+0x34460], R5 ;  /* 0x03446005060085a7 */ /* 0x000ea4000800007f */
[----:B--2---:R-:W-:Y:S05]  /*b830*/  @!P0 BRA `(.L_x_116) ;  /* 0xfffffffc00f08947 */ /* 0x004fea000383ffff */
[----:B------:R-:W-:Y:S05]  /*b840*/  BRA `(.L_x_153) ;  /* 0xffffffec00347947 */ /* 0x000fea000383ffff */
.L_x_122:
[----:B-1----:R1:W2:Y:S02]  /*b850*/  SYNCS.PHASECHK.TRANS64.TRYWAIT P4, [R6+URZ+0x34420], R5 ;  /* 0x03442005060075a7 */ /* 0x0022a4000808017f */
[----:B--2---:R-:W-:Y:S05]  /*b860*/  @!P4 NANOSLEEP.SYNCS 0x989680 ;  /* 0x009896800000c95d */ /* 0x004fea0003900000 */
[----:B------:R-:W2:Y:S02]  /*b870*/  @!P4 SYNCS.PHASECHK.TRANS64 P4, [R6+URZ+0x34420], R5 ;  /* 0x034420050600c5a7 */ /* 0x000ea4000808007f */
[----:B--2---:R-:W-:Y:S05]  /*b880*/  @!P4 BRA `(.L_x_122) ;  /* 0xfffffffc00f0c947 */ /* 0x004fea000383ffff */
[----:B------:R-:W-:Y:S05]  /*b890*/  BRA `(.L_x_154) ;  /* 0xfffffff000047947 */ /* 0x000fea000383ffff */
.L_x_129:
[----:B-1----:R1:W2:Y:S02]  /*b8a0*/  SYNCS.PHASECHK.TRANS64.TRYWAIT P4, [R6+URZ+0x34420], R7 ;  /* 0x03442007060075a7 */ /* 0x0022a4000808017f */
[----:B--2---:R-:W-:Y:S05]  /*b8b0*/  @!P4 NANOSLEEP.SYNCS 0x989680 ;  /* 0x009896800000c95d */ /* 0x004fea0003900000 */
[----:B------:R-:W2:Y:S02]  /*b8c0*/  @!P4 SYNCS.PHASECHK.TRANS64 P4, [R6+URZ+0x34420], R7 ;  /* 0x034420070600c5a7 */ /* 0x000ea4000808007f */
[----:B--2---:R-:W-:Y:S05]  /*b8d0*/  @!P4 BRA `(.L_x_129) ;  /* 0xfffffffc00f0c947 */ /* 0x004fea000383ffff */
[----:B------:R-:W-:Y:S05]  /*b8e0*/  BRA `(.L_x_155) ;  /* 0xfffffff400087947 */ /* 0x000fea000383ffff */
.L_x_156:
[----:B------:R-:W-:-:S00]  /*b8f0*/  BRA `(.L_x_156) ;  /* 0xfffffffc00fc7947 */ /* 0x000fc0000383ffff */
[----:B------:R-:W-:-:S00]  /*b900*/  NOP ;  /* 0x0000000000007918 */ /* 0x000fc00000000000 */
[----:B------:R-:W-:-:S00]  /*b910*/  NOP ;  /* 0x0000000000007918 */ /* 0x000fc00000000000 */
[----:B------:R-:W-:-:S00]  /*b920*/  NOP ;  /* 0x0000000000007918 */ /* 0x000fc00000000000 */
[----:B------:R-:W-:-:S00]  /*b930*/  NOP ;  /* 0x0000000000007918 */ /* 0x000fc00000000000 */
[----:B------:R-:W-:-:S00]  /*b940*/  NOP ;  /* 0x0000000000007918 */ /* 0x000fc00000000000 */
[----:B------:R-:W-:-:S00]  /*b950*/  NOP ;  /* 0x0000000000007918 */ /* 0x000fc00000000000 */
[----:B------:R-:W-:-:S00]  /*b960*/  NOP ;  /* 0x0000000000007918 */ /* 0x000fc00000000000 */
[----:B------:R-:W-:-:S00]  /*b970*/  NOP ;  /* 0x0000000000007918 */ /* 0x000fc00000000000 */
.L_x_157:


//--------------------- .nv.global.init           --------------------------
	.section	.nv.global.init,"aw",@progbits
.nv.global.init:
	.type		$str$24,@object
	.size		$str$24,($str$25 - $str$24)
$str$24:
        /*0000*/ 	.byte	0x28, 0x61, 0x64, 0x64, 0x72, 0x65, 0x73, 0x73, 0x20, 0x26, 0x20, 0x6d, 0x61, 0x73, 0x6b, 0x29
        /*0010*/ 	.byte	0x20, 0x3d, 0x3d, 0x20, 0x30, 0x00
	.type		$str$25,@object
	.size		$str$25,(__unnamed_1 - $str$25)
$str$25:
        /*0016*/ 	.byte	0x2f, 0x74, 0x6d, 0x70, 0x2f, 0x63, 0x75, 0x74, 0x6c, 0x61, 0x73, 0x73, 0x5f, 0x73, 0x77, 0x65
        /*0026*/ 	.byte	0x65, 0x70, 0x5f, 0x73, 0x72, 0x63, 0x2f, 0x69, 0x6e, 0x63, 0x6c, 0x75, 0x64, 0x65, 0x2f, 0x63
        /*0036*/ 	.byte	0x75, 0x74, 0x65, 0x2f, 0x70, 0x6f, 0x69, 0x6e, 0x74, 0x65, 0x72, 0x5f, 0x66, 0x6c, 0x61, 0x67
        /*0046*/ 	.byte	0x67, 0x65, 0x64, 0x2e, 0x68, 0x70, 0x70, 0x00
	.type		__unnamed_1,@object
	.size		__unnamed_1,(__unnamed_2 - __unnamed_1)
__unnamed_1:
        /*004e*/ 	.byte	0x61, 0x75, 0x74, 0x6f, 0x20, 0x63, 0x75, 0x74, 0x65, 0x3a, 0x3a, 0x61, 0x73, 0x5f, 0x70, 0x6f
        /* <DEDUP_REMOVED lines=27> */
        /*020e*/ 	.byte	0x3e, 0x3e, 0x3e, 0x3e, 0x3e, 0x5d, 0x00
	.type		__unnamed_2,@object
	.size		__unnamed_2,(.L_1 - __unnamed_2)
__unnamed_2:
        /* <DEDUP_REMOVED lines=29> */
.L_1:


//--------------------- .nv.shared._ZN7cutlass13device_kernelINS_4fmha6kernel28FmhaKernelTmaWarpSpecializedINS1_10collective33FmhaBwdMainloopTmaWarpSpecializedINS_6half_tEfN4cute5tupleIJNS7_1CILi64EEENS9_ILi128EEESB_EEENS4_16FusionBwdAdapterINS4_13DefaultFusionEEEJEEENS4_17FmhaBwdEpilogueKVIS6_fNS8_IJSA_SB_SA_EEEEENS2_23TileSchedulerBwdAdapterINS2_23IndividualTileSchedulerEEEJEEEEEvNT_6ParamsE --------------------------
	.section	.nv.shared._ZN7cutlass13device_kernelINS_4fmha6kernel28FmhaKernelTmaWarpSpecializedINS1_10collective33FmhaBwdMainloopTmaWarpSpecializedINS_6half_tEfN4cute5tupleIJNS7_1CILi64EEENS9_ILi128EEESB_EEENS4_16FusionBwdAdapterINS4_13DefaultFusionEEEJEEENS4_17FmhaBwdEpilogueKVIS6_fNS8_IJSA_SB_SA_EEEEENS2_23TileSchedulerBwdAdapterINS2_23IndividualTileSchedulerEEEJEEEEEvNT_6ParamsE,"aw",@nobits
	.sectionflags	@""
	.align	16
	.zero		1024


//--------------------- .nv.shared.reserved.0     --------------------------
	.section	.nv.shared.reserved.0,"aw",@nobits
	.weak		__nv_reservedSMEM_offset_0_alias
	.size		__nv_reservedSMEM_offset_0_alias, 0, 0
	.other		__nv_reservedSMEM_offset_0_alias,@"STO_CUDA_RESERVED_SHARED STV_DEFAULT"
__nv_reservedSMEM_offset_0_alias:
	.zero		0


//--------------------- .nv.global                --------------------------
	.section	.nv.global,"aw",@nobits
.nv.global:
	.type		_ZN39_INTERNAL_710d320b_4_k_cu_eb5cda06_38664cute1_E,@object
	.size		_ZN39_INTERNAL_710d320b_4_k_cu_eb5cda06_38664cute1_E,(_ZN39_INTERNAL_710d320b_4_k_cu_eb5cda06_38664cuda3std3__45__cpo6cbeginE - _ZN39_INTERNAL_710d320b_4_k_cu_eb5cda06_38664cute1_E)
_ZN39_INTERNAL_710d320b_4_k_cu_eb5cda06_38664cute1_E:
	.zero		1
	.type		_ZN39_INTERNAL_710d320b_4_k_cu_eb5cda06_38664cuda3std3__45__cpo6cbeginE,@object
	.size		_ZN39_INTERNAL_710d320b_4_k_cu_eb5cda06_38664cuda3std3__45__cpo6cbeginE,(_ZN39_INTERNAL_710d320b_4_k_cu_eb5cda06_38664cuda3std3__48in_placeE - _ZN39_INTERNAL_710d320b_4_k_cu_eb5cda06_38664cuda3std3__45__cpo6cbeginE)
_ZN39_INTERNAL_710d320b_4_k_cu_eb5cda06_38664cuda3std3__45__cpo6cbeginE:
	.zero		1
	.type		_ZN39_INTERNAL_710d320b_4_k_cu_eb5cda06_38664cuda3std3__48in_placeE,@object
	.size		_ZN39_INTERNAL_710d320b_4_k_cu_eb5cda06_38664cuda3std3__48in_placeE,(_ZN39_INTERNAL_710d320b_4_k_cu_eb5cda06_38664cuda3std6ranges3__45__cpo9iter_moveE - _ZN39_INTERNAL_710d320b_4_k_cu_eb5cda06_38664cuda3std3__48in_placeE)
_ZN39_INTERNAL_710d320b_4_k_cu_eb5cda06_38664cuda3std3__48in_placeE:
	.zero		1
	.type		_ZN39_INTERNAL_710d320b_4_k_cu_eb5cda06_38664cuda3std6ranges3__45__cpo9iter_moveE,@object
	.size		_ZN39_INTERNAL_710d320b_4_k_cu_eb5cda06_38664cuda3std6ranges3__45__cpo9iter_moveE,(_ZN39_INTERNAL_710d320b_4_k_cu_eb5cda06_38664cuda3std3__45__cpo5beginE - _ZN39_INTERNAL_710d320b_4_k_cu_eb5cda06_38664cuda3std6ranges3__45__cpo9iter_moveE)
_ZN39_INTERNAL_710d320b_4_k_cu_eb5cda06_38664cuda3std6ranges3__45__cpo9iter_moveE:
	.zero		1
	.type		_ZN39_INTERNAL_710d320b_4_k_cu_eb5cda06_38664cuda3std3__45__cpo5beginE,@object
	.size		_ZN39_INTERNAL_710d320b_4_k_cu_eb5cda06_38664cuda3std3__45__cpo5beginE,(_ZN39_INTERNAL_710d320b_4_k_cu_eb5cda06_38664cuda3std3__441_GLOBAL__N__710d320b_4_k_cu_eb5cda06_38666ignoreE - _ZN39_INTERNAL_710d320b_4_k_cu_eb5cda06_38664cuda3std3__45__cpo5beginE)
_ZN39_INTERNAL_710d320b_4_k_cu_eb5cda06_38664cuda3std3__45__cpo5beginE:
	.zero		1
	.type		_ZN39_INTERNAL_710d320b_4_k_cu_eb5cda06_38664cuda3std3__441_GLOBAL__N__710d320b_4_k_cu_eb5cda06_38666ignoreE,@object
	.size		_ZN39_INTERNAL_710d320b_4_k_cu_eb5cda06_38664cuda3std3__441_GLOBAL__N__710d320b_4_k_cu_eb5cda06_38666ignoreE,(_ZN39_INTERNAL_710d320b_4_k_cu_eb5cda06_38664cute7productE - _ZN39_INTERNAL_710d320b_4_k_cu_eb5cda06_38664cuda3std3__441_GLOBAL__N__710d320b_4_k_cu_eb5cda06_38666ignoreE)
_ZN39_INTERNAL_710d320b_4_k_cu_eb5cda06_38664cuda3std3__441_GLOBAL__N__710d320b_4_k_cu_eb5cda06_38666ignoreE:
	.zero		1
	.type		_ZN39_INTERNAL_710d320b_4_k_cu_eb5cda06_38664cute7productE,@object
	.size		_ZN39_INTERNAL_710d320b_4_k_cu_eb5cda06_38664cute7productE,(_ZN39_INTERNAL_710d320b_4_k_cu_eb5cda06_38664cuda3std3__45__cpo3endE - _ZN39_INTERNAL_710d320b_4_k_cu_eb5cda06_38664cute7productE)
_ZN39_INTERNAL_710d320b_4_k_cu_eb5cda06_38664cute7productE:
	.zero		1
	.type		_ZN39_INTERNAL_710d320b_4_k_cu_eb5cda06_38664cuda3std3__45__cpo3endE,@object
	.size		_ZN39_INTERNAL_710d320b_4_k_cu_eb5cda06_38664cuda3std3__45__cpo3endE,(_ZN39_INTERNAL_710d320b_4_k_cu_eb5cda06_38664cuda3std3__419piecewise_constructE - _ZN39_INTERNAL_710d320b_4_k_cu_eb5cda06_38664cuda3std3__45__cpo3endE)
_ZN39_INTERNAL_710d320b_4_k_cu_eb5cda06_38664cuda3std3__45__cpo3endE:
	.zero		1
	.type		_ZN39_INTERNAL_710d320b_4_k_cu_eb5cda06_38664cuda3std3__419piecewise_constructE,@object
	.size		_ZN39_INTERNAL_710d320b_4_k_cu_eb5cda06_38664cuda3std3__419piecewise_constructE,(_ZN39_INTERNAL_710d320b_4_k_cu_eb5cda06_38664cuda3std3__45__cpo4cendE - _ZN39_INTERNAL_710d320b_4_k_cu_eb5cda06_38664cuda3std3__419piecewise_constructE)
_ZN39_INTERNAL_710d320b_4_k_cu_eb5cda06_38664cuda3std3__419piecewise_constructE:
	.zero		1
	.type		_ZN39_INTERNAL_710d320b_4_k_cu_eb5cda06_38664cuda3std3__45__cpo4cendE,@object
	.size		_ZN39_INTERNAL_710d320b_4_k_cu_eb5cda06_38664cuda3std3__45__cpo4cendE,(_ZN39_INTERNAL_710d320b_4_k_cu_eb5cda06_38664cuda3std6ranges3__45__cpo4swapE - _ZN39_INTERNAL_710d320b_4_k_cu_eb5cda06_38664cuda3std3__45__cpo4cendE)
_ZN39_INTERNAL_710d320b_4_k_cu_eb5cda06_38664cuda3std3__45__cpo4cendE:
	.zero		1
	.type		_ZN39_INTERNAL_710d320b_4_k_cu_eb5cda06_38664cuda3std6ranges3__45__cpo4swapE,@object
	.size		_ZN39_INTERNAL_710d320b_4_k_cu_eb5cda06_38664cuda3std6ranges3__45__cpo4swapE,(.L_9 - _ZN39_INTERNAL_710d320b_4_k_cu_eb5cda06_38664cuda3std6ranges3__45__cpo4swapE)
_ZN39_INTERNAL_710d320b_4_k_cu_eb5cda06_38664cuda3std6ranges3__45__cpo4swapE:
	.zero		1
.L_9:


//--------------------- .nv.constant0._ZN7cutlass13device_kernelINS_4fmha6kernel28FmhaKernelTmaWarpSpecializedINS1_10collective33FmhaBwdMainloopTmaWarpSpecializedINS_6half_tEfN4cute5tupleIJNS7_1CILi64EEENS9_ILi128EEESB_EEENS4_16FusionBwdAdapterINS4_13DefaultFusionEEEJEEENS4_17FmhaBwdEpilogueKVIS6_fNS8_IJSA_SB_SA_EEEEENS2_23TileSchedulerBwdAdapterINS2_23IndividualTileSchedulerEEEJEEEEEvNT_6ParamsE --------------------------
	.section	.nv.constant0._ZN7cutlass13device_kernelINS_4fmha6kernel28FmhaKernelTmaWarpSpecializedINS1_10collective33FmhaBwdMainloopTmaWarpSpecializedINS_6half_tEfN4cute5tupleIJNS7_1CILi64EEENS9_ILi128EEESB_EEENS4_16FusionBwdAdapterINS4_13DefaultFusionEEEJEEENS4_17FmhaBwdEpilogueKVIS6_fNS8_IJSA_SB_SA_EEEEENS2_23TileSchedulerBwdAdapterINS2_23IndividualTileSchedulerEEEJEEEEEvNT_6ParamsE,"a",@progbits
	.sectionflags	@""
	.align	4
.nv.constant0._ZN7cutlass13device_kernelINS_4fmha6kernel28FmhaKernelTmaWarpSpecializedINS1_10collective33FmhaBwdMainloopTmaWarpSpecializedINS_6half_tEfN4cute5tupleIJNS7_1CILi64EEENS9_ILi128EEESB_EEENS4_16FusionBwdAdapterINS4_13DefaultFusionEEEJEEENS4_17FmhaBwdEpilogueKVIS6_fNS8_IJSA_SB_SA_EEEEENS2_23TileSchedulerBwdAdapterINS2_23IndividualTileSchedulerEEEJEEEEEvNT_6ParamsE:
	.zero		4352


//--------------------- SYMBOLS --------------------------

	.type		.nv.reservedSmem.offset0,@object
	.size		.nv.reservedSmem.offset0,0x4
	.type		__assertfail,@function
